//
// Generated by NVIDIA NVVM Compiler
//
// Compiler Build ID: CL-36424714
// Cuda compilation tools, release 13.0, V13.0.88
// Based on NVVM 20.0.0
//

.version 9.0
.target sm_100
.address_size 64

	// .globl	_Z10thom_sym_kPfS_S_i
.extern .func  (.param .b32 func_retval0) vprintf
(
	.param .b64 vprintf_param_0,
	.param .b64 vprintf_param_1
)
;
.global .align 4 .b8 gl[16777216];
.global .align 4 .b8 Cp[16777216];
.global .align 1 .b8 $str[6] = {116, 114, 117, 99, 10};
.extern .shared .align 16 .b8 sAds[];
.global .align 1 .b8 $str$1[11] = {86, 97, 108, 117, 101, 115, 32, 58, 32, 10};
.global .align 1 .b8 $str$2[7] = {37, 46, 53, 101, 44, 32};

.visible .entry _Z10thom_sym_kPfS_S_i(
	.param .u64 .ptr .align 1 _Z10thom_sym_kPfS_S_i_param_0,
	.param .u64 .ptr .align 1 _Z10thom_sym_kPfS_S_i_param_1,
	.param .u64 .ptr .align 1 _Z10thom_sym_kPfS_S_i_param_2,
	.param .u32 _Z10thom_sym_kPfS_S_i_param_3
)
{
	.reg .pred 	%p<17>;
	.reg .b32 	%r<58>;
	.reg .b32 	%f<192>;
	.reg .b64 	%rd<79>;

	ld.param.u64 	%rd10, [_Z10thom_sym_kPfS_S_i_param_0];
	ld.param.u64 	%rd11, [_Z10thom_sym_kPfS_S_i_param_1];
	ld.param.u64 	%rd12, [_Z10thom_sym_kPfS_S_i_param_2];
	ld.param.u32 	%r52, [_Z10thom_sym_kPfS_S_i_param_3];
	cvta.to.global.u64 	%rd1, %rd12;
	cvta.to.global.u64 	%rd2, %rd10;
	cvta.to.global.u64 	%rd13, %rd11;
	mov.u32 	%r32, %tid.x;
	mov.u32 	%r33, %ctaid.x;
	mov.u32 	%r34, %ntid.x;
	mad.lo.s32 	%r35, %r33, %r34, %r32;
	mul.lo.s32 	%r1, %r52, %r35;
	mul.wide.s32 	%rd14, %r1, 4;
	add.s64 	%rd3, %rd13, %rd14;
	ld.global.f32 	%f1, [%rd3];
	add.s64 	%rd4, %rd2, %rd14;
	ld.global.f32 	%f2, [%rd4+4];
	div.rn.f32 	%f3, %f2, %f1;
	mov.u64 	%rd15, Cp;
	add.s64 	%rd5, %rd15, %rd14;
	st.global.f32 	[%rd5+4], %f3;
	add.s64 	%rd6, %rd1, %rd14;
	ld.global.f32 	%f4, [%rd6];
	div.rn.f32 	%f5, %f4, %f1;
	st.global.f32 	[%rd6], %f5;
	setp.lt.s32 	%p1, %r52, 3;
	@%p1 bra 	$L__BB0_10;
	add.s32 	%r2, %r52, -2;
	add.s32 	%r37, %r52, -3;
	setp.lt.u32 	%p2, %r37, 3;
	mov.b32 	%r51, 1;
	@%p2 bra 	$L__BB0_5;
	and.b32  	%r39, %r2, -4;
	neg.s32 	%r49, %r39;
	mov.b32 	%r48, 0;
	add.s32 	%r41, %r1, 1;
	cvt.s64.s32 	%rd22, %r41;
$L__BB0_3:
	.pragma "nounroll";
	add.s32 	%r40, %r48, 1;
	cvt.s64.s32 	%rd16, %r40;
	mul.wide.s32 	%rd17, %r40, 4;
	add.s64 	%rd18, %rd4, %rd17;
	ld.global.f32 	%f6, [%rd18+4];
	add.s64 	%rd19, %rd3, %rd17;
	ld.global.f32 	%f7, [%rd19];
	ld.global.f32 	%f8, [%rd18];
	add.s64 	%rd20, %rd5, %rd17;
	ld.global.f32 	%f9, [%rd20];
	mul.f32 	%f10, %f8, %f9;
	sub.f32 	%f11, %f7, %f10;
	div.rn.f32 	%f12, %f6, %f11;
	st.global.f32 	[%rd20+4], %f12;
	add.s64 	%rd21, %rd6, %rd17;
	ld.global.f32 	%f13, [%rd21];
	ld.global.f32 	%f14, [%rd18];
	ld.global.f32 	%f15, [%rd21+-4];
	mul.f32 	%f16, %f14, %f15;
	sub.f32 	%f17, %f13, %f16;
	ld.global.f32 	%f18, [%rd19];
	mul.f32 	%f19, %f14, %f9;
	sub.f32 	%f20, %f18, %f19;
	div.rn.f32 	%f21, %f17, %f20;
	st.global.f32 	[%rd21], %f21;
	add.s64 	%rd23, %rd16, %rd22;
	shl.b64 	%rd24, %rd23, 2;
	add.s64 	%rd25, %rd2, %rd24;
	ld.global.f32 	%f22, [%rd25+4];
	ld.global.f32 	%f23, [%rd19+4];
	ld.global.f32 	%f24, [%rd18+4];
	ld.global.f32 	%f25, [%rd20+4];
	mul.f32 	%f26, %f24, %f25;
	sub.f32 	%f27, %f23, %f26;
	div.rn.f32 	%f28, %f22, %f27;
	add.s64 	%rd27, %rd15, %rd24;
	st.global.f32 	[%rd27+4], %f28;
	ld.global.f32 	%f29, [%rd21+4];
	ld.global.f32 	%f30, [%rd18+4];
	ld.global.f32 	%f31, [%rd21];
	mul.f32 	%f32, %f30, %f31;
	sub.f32 	%f33, %f29, %f32;
	ld.global.f32 	%f34, [%rd19+4];
	mul.f32 	%f35, %f30, %f25;
	sub.f32 	%f36, %f34, %f35;
	div.rn.f32 	%f37, %f33, %f36;
	st.global.f32 	[%rd21+4], %f37;
	ld.global.f32 	%f38, [%rd25+8];
	ld.global.f32 	%f39, [%rd19+8];
	ld.global.f32 	%f40, [%rd18+8];
	ld.global.f32 	%f41, [%rd20+8];
	mul.f32 	%f42, %f40, %f41;
	sub.f32 	%f43, %f39, %f42;
	div.rn.f32 	%f44, %f38, %f43;
	st.global.f32 	[%rd27+8], %f44;
	ld.global.f32 	%f45, [%rd21+8];
	ld.global.f32 	%f46, [%rd18+8];
	ld.global.f32 	%f47, [%rd21+4];
	mul.f32 	%f48, %f46, %f47;
	sub.f32 	%f49, %f45, %f48;
	ld.global.f32 	%f50, [%rd19+8];
	mul.f32 	%f51, %f46, %f41;
	sub.f32 	%f52, %f50, %f51;
	div.rn.f32 	%f53, %f49, %f52;
	st.global.f32 	[%rd21+8], %f53;
	ld.global.f32 	%f54, [%rd25+12];
	ld.global.f32 	%f55, [%rd19+12];
	ld.global.f32 	%f56, [%rd18+12];
	ld.global.f32 	%f57, [%rd20+12];
	mul.f32 	%f58, %f56, %f57;
	sub.f32 	%f59, %f55, %f58;
	div.rn.f32 	%f60, %f54, %f59;
	st.global.f32 	[%rd27+12], %f60;
	ld.global.f32 	%f61, [%rd21+12];
	ld.global.f32 	%f62, [%rd18+12];
	ld.global.f32 	%f63, [%rd21+8];
	mul.f32 	%f64, %f62, %f63;
	sub.f32 	%f65, %f61, %f64;
	ld.global.f32 	%f66, [%rd19+12];
	mul.f32 	%f67, %f62, %f57;
	sub.f32 	%f68, %f66, %f67;
	div.rn.f32 	%f69, %f65, %f68;
	st.global.f32 	[%rd21+12], %f69;
	add.s32 	%r49, %r49, 4;
	add.s32 	%r48, %r48, 4;
	setp.ne.s32 	%p3, %r49, 0;
	@%p3 bra 	$L__BB0_3;
	add.s32 	%r51, %r48, 1;
$L__BB0_5:
	add.s32 	%r42, %r52, -2;
	and.b32  	%r10, %r42, 3;
	setp.eq.s32 	%p4, %r10, 0;
	@%p4 bra 	$L__BB0_10;
	setp.eq.s32 	%p5, %r10, 1;
	@%p5 bra 	$L__BB0_8;
	cvt.s64.s32 	%rd28, %r51;
	mul.wide.s32 	%rd29, %r51, 4;
	add.s64 	%rd30, %rd4, %rd29;
	ld.global.f32 	%f70, [%rd30+4];
	add.s64 	%rd31, %rd3, %rd29;
	ld.global.f32 	%f71, [%rd31];
	ld.global.f32 	%f72, [%rd30];
	add.s64 	%rd32, %rd5, %rd29;
	ld.global.f32 	%f73, [%rd32];
	mul.f32 	%f74, %f72, %f73;
	sub.f32 	%f75, %f71, %f74;
	div.rn.f32 	%f76, %f70, %f75;
	st.global.f32 	[%rd32+4], %f76;
	add.s64 	%rd33, %rd6, %rd29;
	ld.global.f32 	%f77, [%rd33];
	ld.global.f32 	%f78, [%rd30];
	ld.global.f32 	%f79, [%rd33+-4];
	mul.f32 	%f80, %f78, %f79;
	sub.f32 	%f81, %f77, %f80;
	ld.global.f32 	%f82, [%rd31];
	mul.f32 	%f83, %f78, %f73;
	sub.f32 	%f84, %f82, %f83;
	div.rn.f32 	%f85, %f81, %f84;
	st.global.f32 	[%rd33], %f85;
	add.s32 	%r43, %r1, 1;
	cvt.s64.s32 	%rd34, %r43;
	add.s64 	%rd35, %rd28, %rd34;
	shl.b64 	%rd36, %rd35, 2;
	add.s64 	%rd37, %rd2, %rd36;
	ld.global.f32 	%f86, [%rd37+4];
	ld.global.f32 	%f87, [%rd31+4];
	ld.global.f32 	%f88, [%rd30+4];
	ld.global.f32 	%f89, [%rd32+4];
	mul.f32 	%f90, %f88, %f89;
	sub.f32 	%f91, %f87, %f90;
	div.rn.f32 	%f92, %f86, %f91;
	mov.u64 	%rd38, Cp;
	add.s64 	%rd39, %rd38, %rd36;
	st.global.f32 	[%rd39+4], %f92;
	ld.global.f32 	%f93, [%rd33+4];
	ld.global.f32 	%f94, [%rd30+4];
	ld.global.f32 	%f95, [%rd33];
	mul.f32 	%f96, %f94, %f95;
	sub.f32 	%f97, %f93, %f96;
	ld.global.f32 	%f98, [%rd31+4];
	mul.f32 	%f99, %f94, %f89;
	sub.f32 	%f100, %f98, %f99;
	div.rn.f32 	%f101, %f97, %f100;
	st.global.f32 	[%rd33+4], %f101;
	add.s32 	%r51, %r51, 2;
$L__BB0_8:
	and.b32  	%r44, %r52, 1;
	setp.eq.b32 	%p6, %r44, 1;
	not.pred 	%p7, %p6;
	@%p7 bra 	$L__BB0_10;
	mul.wide.s32 	%rd40, %r51, 4;
	add.s64 	%rd41, %rd4, %rd40;
	ld.global.f32 	%f102, [%rd41+4];
	add.s64 	%rd42, %rd3, %rd40;
	ld.global.f32 	%f103, [%rd42];
	ld.global.f32 	%f104, [%rd41];
	add.s64 	%rd43, %rd5, %rd40;
	ld.global.f32 	%f105, [%rd43];
	mul.f32 	%f106, %f104, %f105;
	sub.f32 	%f107, %f103, %f106;
	div.rn.f32 	%f108, %f102, %f107;
	st.global.f32 	[%rd43+4], %f108;
	add.s64 	%rd44, %rd6, %rd40;
	ld.global.f32 	%f109, [%rd44];
	ld.global.f32 	%f110, [%rd41];
	ld.global.f32 	%f111, [%rd44+-4];
	mul.f32 	%f112, %f110, %f111;
	sub.f32 	%f113, %f109, %f112;
	ld.global.f32 	%f114, [%rd42];
	mul.f32 	%f115, %f110, %f105;
	sub.f32 	%f116, %f114, %f115;
	div.rn.f32 	%f117, %f113, %f116;
	st.global.f32 	[%rd44], %f117;
$L__BB0_10:
	mul.wide.s32 	%rd45, %r52, 4;
	add.s64 	%rd46, %rd6, %rd45;
	ld.global.f32 	%f118, [%rd46+-4];
	add.s32 	%r56, %r52, -2;
	add.s32 	%r14, %r1, 1;
	add.s32 	%r45, %r56, %r14;
	mul.wide.s32 	%rd47, %r45, 4;
	add.s64 	%rd48, %rd2, %rd47;
	ld.global.f32 	%f119, [%rd48];
	ld.global.f32 	%f120, [%rd46+-8];
	mul.f32 	%f121, %f119, %f120;
	sub.f32 	%f122, %f118, %f121;
	add.s64 	%rd49, %rd3, %rd45;
	ld.global.f32 	%f123, [%rd49+-4];
	mov.u64 	%rd50, Cp;
	add.s64 	%rd51, %rd50, %rd47;
	ld.global.f32 	%f124, [%rd51];
	mul.f32 	%f125, %f119, %f124;
	sub.f32 	%f126, %f123, %f125;
	div.rn.f32 	%f127, %f122, %f126;
	st.global.f32 	[%rd46+-4], %f127;
	setp.lt.s32 	%p8, %r52, 2;
	@%p8 bra 	$L__BB0_23;
	add.s32 	%r15, %r52, -1;
	and.b32  	%r16, %r15, 7;
	setp.lt.u32 	%p9, %r56, 7;
	@%p9 bra 	$L__BB0_15;
	and.b32  	%r46, %r15, -8;
	neg.s32 	%r53, %r46;
	mul.wide.s32 	%rd52, %r1, 4;
	add.s64 	%rd53, %rd52, %rd1;
	add.s64 	%rd7, %rd53, -12;
	add.s64 	%rd55, %rd52, %rd50;
	add.s64 	%rd8, %rd55, 4;
	cvt.s64.s32 	%rd9, %r14;
$L__BB0_13:
	.pragma "nounroll";
	cvt.s64.s32 	%rd56, %r56;
	mul.wide.s32 	%rd57, %r56, 4;
	add.s64 	%rd58, %rd7, %rd57;
	add.s64 	%rd59, %rd8, %rd57;
	add.s64 	%rd60, %rd9, %rd56;
	shl.b64 	%rd61, %rd60, 2;
	add.s64 	%rd63, %rd50, %rd61;
	ld.global.f32 	%f128, [%rd58+12];
	ld.global.f32 	%f129, [%rd59];
	ld.global.f32 	%f130, [%rd58+16];
	mul.f32 	%f131, %f129, %f130;
	sub.f32 	%f132, %f128, %f131;
	st.global.f32 	[%rd58+12], %f132;
	ld.global.f32 	%f133, [%rd58+8];
	ld.global.f32 	%f134, [%rd59+-4];
	mul.f32 	%f135, %f134, %f132;
	sub.f32 	%f136, %f133, %f135;
	st.global.f32 	[%rd58+8], %f136;
	ld.global.f32 	%f137, [%rd58+4];
	ld.global.f32 	%f138, [%rd63+-8];
	mul.f32 	%f139, %f138, %f136;
	sub.f32 	%f140, %f137, %f139;
	st.global.f32 	[%rd58+4], %f140;
	ld.global.f32 	%f141, [%rd58];
	ld.global.f32 	%f142, [%rd63+-12];
	mul.f32 	%f143, %f142, %f140;
	sub.f32 	%f144, %f141, %f143;
	st.global.f32 	[%rd58], %f144;
	ld.global.f32 	%f145, [%rd58+-4];
	ld.global.f32 	%f146, [%rd63+-16];
	mul.f32 	%f147, %f146, %f144;
	sub.f32 	%f148, %f145, %f147;
	st.global.f32 	[%rd58+-4], %f148;
	ld.global.f32 	%f149, [%rd58+-8];
	ld.global.f32 	%f150, [%rd63+-20];
	mul.f32 	%f151, %f150, %f148;
	sub.f32 	%f152, %f149, %f151;
	st.global.f32 	[%rd58+-8], %f152;
	ld.global.f32 	%f153, [%rd58+-12];
	ld.global.f32 	%f154, [%rd63+-24];
	mul.f32 	%f155, %f154, %f152;
	sub.f32 	%f156, %f153, %f155;
	st.global.f32 	[%rd58+-12], %f156;
	ld.global.f32 	%f157, [%rd58+-16];
	ld.global.f32 	%f158, [%rd63+-28];
	mul.f32 	%f159, %f158, %f156;
	sub.f32 	%f160, %f157, %f159;
	st.global.f32 	[%rd58+-16], %f160;
	add.s32 	%r56, %r56, -8;
	add.s32 	%r53, %r53, 8;
	add.s32 	%r52, %r52, -8;
	setp.ne.s32 	%p10, %r53, 0;
	@%p10 bra 	$L__BB0_13;
	add.s32 	%r56, %r52, -2;
$L__BB0_15:
	setp.eq.s32 	%p11, %r16, 0;
	@%p11 bra 	$L__BB0_23;
	and.b32  	%r26, %r15, 3;
	setp.lt.u32 	%p12, %r16, 4;
	@%p12 bra 	$L__BB0_18;
	cvt.s64.s32 	%rd64, %r56;
	mul.wide.s32 	%rd65, %r56, 4;
	add.s64 	%rd66, %rd6, %rd65;
	ld.global.f32 	%f161, [%rd66];
	add.s64 	%rd67, %rd5, %rd65;
	ld.global.f32 	%f162, [%rd67+4];
	ld.global.f32 	%f163, [%rd66+4];
	mul.f32 	%f164, %f162, %f163;
	sub.f32 	%f165, %f161, %f164;
	st.global.f32 	[%rd66], %f165;
	ld.global.f32 	%f166, [%rd66+-4];
	ld.global.f32 	%f167, [%rd67];
	mul.f32 	%f168, %f167, %f165;
	sub.f32 	%f169, %f166, %f168;
	st.global.f32 	[%rd66+-4], %f169;
	ld.global.f32 	%f170, [%rd66+-8];
	cvt.s64.s32 	%rd68, %r14;
	add.s64 	%rd69, %rd64, %rd68;
	shl.b64 	%rd70, %rd69, 2;
	add.s64 	%rd72, %rd50, %rd70;
	ld.global.f32 	%f171, [%rd72+-8];
	mul.f32 	%f172, %f171, %f169;
	sub.f32 	%f173, %f170, %f172;
	st.global.f32 	[%rd66+-8], %f173;
	ld.global.f32 	%f174, [%rd66+-12];
	ld.global.f32 	%f175, [%rd72+-12];
	mul.f32 	%f176, %f175, %f173;
	sub.f32 	%f177, %f174, %f176;
	st.global.f32 	[%rd66+-12], %f177;
	add.s32 	%r56, %r56, -4;
$L__BB0_18:
	setp.eq.s32 	%p13, %r26, 0;
	@%p13 bra 	$L__BB0_23;
	setp.eq.s32 	%p14, %r26, 1;
	@%p14 bra 	$L__BB0_21;
	mul.wide.s32 	%rd73, %r56, 4;
	add.s64 	%rd74, %rd6, %rd73;
	ld.global.f32 	%f178, [%rd74];
	add.s64 	%rd75, %rd5, %rd73;
	ld.global.f32 	%f179, [%rd75+4];
	ld.global.f32 	%f180, [%rd74+4];
	mul.f32 	%f181, %f179, %f180;
	sub.f32 	%f182, %f178, %f181;
	st.global.f32 	[%rd74], %f182;
	ld.global.f32 	%f183, [%rd74+-4];
	ld.global.f32 	%f184, [%rd75];
	mul.f32 	%f185, %f184, %f182;
	sub.f32 	%f186, %f183, %f185;
	st.global.f32 	[%rd74+-4], %f186;
	add.s32 	%r56, %r56, -2;
$L__BB0_21:
	and.b32  	%r47, %r15, 1;
	setp.eq.b32 	%p15, %r47, 1;
	not.pred 	%p16, %p15;
	@%p16 bra 	$L__BB0_23;
	mul.wide.s32 	%rd76, %r56, 4;
	add.s64 	%rd77, %rd6, %rd76;
	ld.global.f32 	%f187, [%rd77];
	add.s64 	%rd78, %rd5, %rd76;
	ld.global.f32 	%f188, [%rd78+4];
	ld.global.f32 	%f189, [%rd77+4];
	mul.f32 	%f190, %f188, %f189;
	sub.f32 	%f191, %f187, %f190;
	st.global.f32 	[%rd77], %f191;
$L__BB0_23:
	ret;

}
	// .globl	_Z9pcr_sym_kPfS_S_i
.visible .entry _Z9pcr_sym_kPfS_S_i(
	.param .u64 .ptr .align 1 _Z9pcr_sym_kPfS_S_i_param_0,
	.param .u64 .ptr .align 1 _Z9pcr_sym_kPfS_S_i_param_1,
	.param .u64 .ptr .align 1 _Z9pcr_sym_kPfS_S_i_param_2,
	.param .u32 _Z9pcr_sym_kPfS_S_i_param_3
)
{
	.local .align 8 .b8 	__local_depot1[8];
	.reg .b64 	%SP;
	.reg .b64 	%SPL;
	.reg .pred 	%p<25>;
	.reg .b32 	%r<221>;
	.reg .b32 	%f<133>;
	.reg .b64 	%rd<23>;
	.reg .b64 	%fd<6>;

	mov.u64 	%SPL, __local_depot1;
	cvta.local.u64 	%SP, %SPL;
	ld.param.u64 	%rd3, [_Z9pcr_sym_kPfS_S_i_param_0];
	ld.param.u64 	%rd4, [_Z9pcr_sym_kPfS_S_i_param_1];
	ld.param.u64 	%rd5, [_Z9pcr_sym_kPfS_S_i_param_2];
	ld.param.u32 	%r63, [_Z9pcr_sym_kPfS_S_i_param_3];
	cvta.to.global.u64 	%rd6, %rd5;
	cvta.to.global.u64 	%rd7, %rd4;
	cvta.to.global.u64 	%rd8, %rd3;
	add.u64 	%rd9, %SP, 0;
	add.u64 	%rd1, %SPL, 0;
	mov.u32 	%r64, %tid.x;
	div.u32 	%r65, %r64, %r63;
	mul.lo.s32 	%r66, %r65, %r63;
	sub.s32 	%r1, %r64, %r66;
	mov.u32 	%r67, %ctaid.x;
	mov.u32 	%r68, %ntid.x;
	div.u32 	%r69, %r68, %r63;
	mad.lo.s32 	%r70, %r69, %r67, %r65;
	mov.u64 	%rd10, $str;
	cvta.global.u64 	%rd11, %rd10;
	{ // callseq 0, 0
	.param .b64 param0;
	st.param.b64 	[param0], %rd11;
	.param .b64 param1;
	st.param.b64 	[param1], 0;
	.param .b32 retval0;
	call.uni (retval0), 
	vprintf, 
	(
	param0, 
	param1
	);
	ld.param.b32 	%r71, [retval0];
	} // callseq 0
	shl.b32 	%r2, %r63, 2;
	mul.lo.s32 	%r73, %r2, %r65;
	shl.b32 	%r74, %r73, 2;
	mov.u32 	%r75, sAds;
	add.s32 	%r3, %r75, %r74;
	mad.lo.s32 	%r76, %r70, %r63, %r1;
	mul.wide.s32 	%rd12, %r76, 4;
	add.s64 	%rd13, %rd8, %rd12;
	ld.global.f32 	%f15, [%rd13];
	shl.b32 	%r77, %r1, 2;
	add.s32 	%r4, %r3, %r77;
	st.shared.f32 	[%r4], %f15;
	add.s64 	%rd14, %rd7, %rd12;
	ld.global.f32 	%f16, [%rd14];
	add.s32 	%r5, %r4, %r2;
	st.shared.f32 	[%r5], %f16;
	add.s64 	%rd2, %rd6, %rd12;
	ld.global.f32 	%f17, [%rd2];
	add.s32 	%r6, %r5, %r2;
	st.shared.f32 	[%r6], %f17;
	add.s32 	%r7, %r6, %r2;
	st.shared.u32 	[%r7], %r1;
	setp.ne.s32 	%p1, %r64, 0;
	@%p1 bra 	$L__BB1_7;
	mov.u64 	%rd15, $str$1;
	cvta.global.u64 	%rd16, %rd15;
	{ // callseq 1, 0
	.param .b64 param0;
	st.param.b64 	[param0], %rd16;
	.param .b64 param1;
	st.param.b64 	[param1], 0;
	.param .b32 retval0;
	call.uni (retval0), 
	vprintf, 
	(
	param0, 
	param1
	);
	ld.param.b32 	%r78, [retval0];
	} // callseq 1
	setp.lt.s32 	%p2, %r63, 1;
	@%p2 bra 	$L__BB1_7;
	shl.b32 	%r81, %r63, 3;
	max.s32 	%r8, %r81, 1;
	setp.lt.s32 	%p3, %r81, 4;
	mov.b32 	%r206, 0;
	@%p3 bra 	$L__BB1_5;
	and.b32  	%r206, %r8, 2147483640;
	add.s32 	%r204, %r75, 8;
	neg.s32 	%r205, %r206;
	mov.u64 	%rd17, $str$2;
$L__BB1_4:
	ld.shared.f32 	%f18, [%r204+-8];
	cvt.f64.f32 	%fd1, %f18;
	st.local.f64 	[%rd1], %fd1;
	cvta.global.u64 	%rd18, %rd17;
	{ // callseq 2, 0
	.param .b64 param0;
	st.param.b64 	[param0], %rd18;
	.param .b64 param1;
	st.param.b64 	[param1], %rd9;
	.param .b32 retval0;
	call.uni (retval0), 
	vprintf, 
	(
	param0, 
	param1
	);
	ld.param.b32 	%r84, [retval0];
	} // callseq 2
	ld.shared.f32 	%f19, [%r204+-4];
	cvt.f64.f32 	%fd2, %f19;
	st.local.f64 	[%rd1], %fd2;
	{ // callseq 3, 0
	.param .b64 param0;
	st.param.b64 	[param0], %rd18;
	.param .b64 param1;
	st.param.b64 	[param1], %rd9;
	.param .b32 retval0;
	call.uni (retval0), 
	vprintf, 
	(
	param0, 
	param1
	);
	ld.param.b32 	%r86, [retval0];
	} // callseq 3
	ld.shared.f32 	%f20, [%r204];
	cvt.f64.f32 	%fd3, %f20;
	st.local.f64 	[%rd1], %fd3;
	{ // callseq 4, 0
	.param .b64 param0;
	st.param.b64 	[param0], %rd18;
	.param .b64 param1;
	st.param.b64 	[param1], %rd9;
	.param .b32 retval0;
	call.uni (retval0), 
	vprintf, 
	(
	param0, 
	param1
	);
	ld.param.b32 	%r88, [retval0];
	} // callseq 4
	ld.shared.f32 	%f21, [%r204+4];
	cvt.f64.f32 	%fd4, %f21;
	st.local.f64 	[%rd1], %fd4;
	{ // callseq 5, 0
	.param .b64 param0;
	st.param.b64 	[param0], %rd18;
	.param .b64 param1;
	st.param.b64 	[param1], %rd9;
	.param .b32 retval0;
	call.uni (retval0), 
	vprintf, 
	(
	param0, 
	param1
	);
	ld.param.b32 	%r90, [retval0];
	} // callseq 5
	add.s32 	%r205, %r205, 4;
	add.s32 	%r204, %r204, 16;
	setp.ne.s32 	%p4, %r205, 0;
	@%p4 bra 	$L__BB1_4;
$L__BB1_5:
	and.b32  	%r92, %r8, 1;
	setp.eq.b32 	%p5, %r92, 1;
	not.pred 	%p6, %p5;
	@%p6 bra 	$L__BB1_7;
	shl.b32 	%r93, %r206, 2;
	add.s32 	%r95, %r75, %r93;
	ld.shared.f32 	%f22, [%r95];
	cvt.f64.f32 	%fd5, %f22;
	st.local.f64 	[%rd1], %fd5;
	mov.u64 	%rd20, $str$2;
	cvta.global.u64 	%rd21, %rd20;
	{ // callseq 6, 0
	.param .b64 param0;
	st.param.b64 	[param0], %rd21;
	.param .b64 param1;
	st.param.b64 	[param1], %rd9;
	.param .b32 retval0;
	call.uni (retval0), 
	vprintf, 
	(
	param0, 
	param1
	);
	ld.param.b32 	%r96, [retval0];
	} // callseq 6
$L__BB1_7:
	add.s32 	%r16, %r3, %r2;
	bar.sync 	0;
	add.s32 	%r101, %r1, 1;
	max.u32 	%r102, %r1, 1;
	shl.b32 	%r103, %r102, 2;
	setp.lt.s32 	%p7, %r101, %r63;
	selp.b32 	%r104, %r101, 0, %p7;
	cvt.rn.f32.s32 	%f23, %r63;
	setp.lt.s32 	%p8, %r63, 1;
	mul.f32 	%f24, %f23, 0f4B000000;
	selp.f32 	%f25, %f24, %f23, %p8;
	selp.f32 	%f26, 0fC1B80000, 0f00000000, %p8;
	mov.b32 	%r105, %f25;
	add.s32 	%r106, %r105, -1060439283;
	and.b32  	%r107, %r106, -8388608;
	sub.s32 	%r108, %r105, %r107;
	mov.b32 	%f27, %r108;
	cvt.rn.f32.s32 	%f28, %r107;
	fma.rn.f32 	%f29, %f28, 0f34000000, %f26;
	add.f32 	%f30, %f27, 0fBF800000;
	fma.rn.f32 	%f31, %f30, 0f3DC6B27F, 0fBE2C7F30;
	fma.rn.f32 	%f32, %f31, %f30, 0f3E2FCF2A;
	fma.rn.f32 	%f33, %f32, %f30, 0fBE374E43;
	fma.rn.f32 	%f34, %f33, %f30, 0f3E520BF4;
	fma.rn.f32 	%f35, %f34, %f30, 0fBE763C8B;
	fma.rn.f32 	%f36, %f35, %f30, 0f3E93BF99;
	fma.rn.f32 	%f37, %f36, %f30, 0fBEB8AA49;
	fma.rn.f32 	%f38, %f37, %f30, 0f3EF6384A;
	fma.rn.f32 	%f39, %f38, %f30, 0fBF38AA3B;
	mul.f32 	%f40, %f30, %f39;
	mul.f32 	%f41, %f30, %f40;
	fma.rn.f32 	%f42, %f30, 0f3FB8AA3B, %f41;
	add.f32 	%f43, %f29, %f42;
	setp.gt.u32 	%p9, %r105, 2139095039;
	fma.rn.f32 	%f44, %f25, 0f7F800000, 0f7F800000;
	selp.f32 	%f45, %f44, %f43, %p9;
	setp.eq.f32 	%p10, %f25, 0f00000000;
	selp.f32 	%f46, 0fFF800000, %f45, %p10;
	cvt.rzi.s32.f32 	%r17, %f46;
	add.s32 	%r109, %r103, -4;
	add.s32 	%r18, %r16, %r109;
	add.s32 	%r19, %r3, %r109;
	shl.b32 	%r110, %r104, 2;
	add.s32 	%r20, %r3, %r110;
	add.s32 	%r21, %r20, %r2;
	shr.u32 	%r111, %r1, 1;
	and.b32  	%r112, %r1, 1;
	setp.eq.b32 	%p11, %r112, 1;
	shr.u32 	%r113, %r63, 31;
	add.s32 	%r114, %r63, %r113;
	shr.u32 	%r115, %r114, 1;
	sub.s32 	%r116, %r63, %r115;
	selp.b32 	%r117, %r116, 0, %p11;
	add.s32 	%r118, %r117, %r111;
	shl.b32 	%r119, %r118, 2;
	add.s32 	%r22, %r3, %r119;
	add.s32 	%r23, %r22, %r2;
	add.s32 	%r24, %r23, %r2;
	add.s32 	%r25, %r24, %r2;
	max.s32 	%r120, %r17, -1;
	neg.s32 	%r208, %r120;
	mov.b32 	%r207, -1;
$L__BB1_8:
	add.s32 	%r207, %r207, 1;
	setp.eq.s32 	%p12, %r208, 1;
	@%p12 bra 	$L__BB1_16;
	ld.shared.u32 	%r32, [%r7];
	ld.shared.f32 	%f47, [%r4];
	cvt.rzi.s32.f32 	%r211, %f47;
	ld.shared.f32 	%f48, [%r5];
	cvt.rzi.s32.f32 	%r214, %f48;
	ld.shared.f32 	%f49, [%r6];
	cvt.rzi.s32.f32 	%r215, %f49;
	cvt.rn.f32.s32 	%f1, %r211;
	abs.f32 	%f50, %f1;
	setp.leu.f32 	%p13, %f50, 0f33D6BF95;
	@%p13 bra 	$L__BB1_11;
	ld.shared.f32 	%f51, [%r18];
	cvt.rzi.s32.f32 	%r121, %f51;
	ld.shared.f32 	%f52, [%r19];
	add.s32 	%r122, %r18, %r2;
	ld.shared.f32 	%f53, [%r122];
	mul.lo.s32 	%r123, %r211, %r211;
	div.s32 	%r124, %r123, %r121;
	sub.s32 	%r214, %r214, %r124;
	mul.f32 	%f54, %f53, %f1;
	cvt.rn.f32.s32 	%f55, %r121;
	div.rn.f32 	%f56, %f54, %f55;
	cvt.rn.f32.s32 	%f57, %r215;
	sub.f32 	%f58, %f57, %f56;
	cvt.rzi.s32.f32 	%r215, %f58;
	neg.s32 	%r125, %r211;
	cvt.rn.f32.s32 	%f59, %r125;
	mul.f32 	%f60, %f52, %f59;
	div.rn.f32 	%f61, %f60, %f55;
	cvt.rzi.s32.f32 	%r211, %f61;
$L__BB1_11:
	ld.shared.f32 	%f2, [%r20];
	abs.f32 	%f62, %f2;
	setp.leu.f32 	%p14, %f62, 0f33D6BF95;
	@%p14 bra 	$L__BB1_13;
	ld.shared.f32 	%f63, [%r21];
	cvt.rzi.s32.f32 	%r126, %f63;
	add.s32 	%r127, %r21, %r2;
	ld.shared.f32 	%f64, [%r127];
	mul.f32 	%f65, %f2, %f2;
	cvt.rn.f32.s32 	%f66, %r126;
	div.rn.f32 	%f67, %f65, %f66;
	cvt.rn.f32.s32 	%f68, %r214;
	sub.f32 	%f69, %f68, %f67;
	cvt.rzi.s32.f32 	%r214, %f69;
	mul.f32 	%f70, %f2, %f64;
	div.rn.f32 	%f71, %f70, %f66;
	cvt.rn.f32.s32 	%f72, %r215;
	sub.f32 	%f73, %f72, %f71;
	cvt.rzi.s32.f32 	%r215, %f73;
$L__BB1_13:
	bar.sync 	0;
	setp.ge.s32 	%p15, %r207, %r17;
	@%p15 bra 	$L__BB1_15;
	cvt.rn.f32.s32 	%f74, %r211;
	st.shared.f32 	[%r22], %f74;
	cvt.rn.f32.s32 	%f75, %r214;
	st.shared.f32 	[%r23], %f75;
	cvt.rn.f32.s32 	%f76, %r215;
	st.shared.f32 	[%r24], %f76;
	st.shared.u32 	[%r25], %r32;
	bar.sync 	0;
$L__BB1_15:
	add.s32 	%r208, %r208, 1;
	bra.uni 	$L__BB1_8;
$L__BB1_16:
	div.s32 	%r128, %r215, %r214;
	cvt.rn.f32.s32 	%f78, %r128;
	st.shared.f32 	[%r6], %f78;
	bar.sync 	0;
	setp.lt.s32 	%p16, %r63, 1;
	mov.f32 	%f132, 0f00000000;
	@%p16 bra 	$L__BB1_28;
	add.s32 	%r47, %r16, %r2;
	add.s32 	%r48, %r47, %r2;
	mul.lo.s32 	%r49, %r1, %r63;
	and.b32  	%r50, %r63, 7;
	setp.lt.u32 	%p17, %r63, 8;
	mov.b32 	%r219, 0;
	mov.f32 	%f132, 0f00000000;
	@%p17 bra 	$L__BB1_20;
	and.b32  	%r219, %r63, 2147483640;
	neg.s32 	%r216, %r219;
	mov.b32 	%r217, 0;
	mov.f32 	%f132, 0f00000000;
$L__BB1_19:
	.pragma "nounroll";
	shl.b32 	%r131, %r217, 2;
	add.s32 	%r132, %r48, %r131;
	ld.shared.u32 	%r133, [%r132];
	add.s32 	%r134, %r133, %r49;
	shl.b32 	%r135, %r134, 2;
	add.s32 	%r136, %r3, %r135;
	ld.shared.f32 	%f82, [%r136];
	add.s32 	%r137, %r47, %r131;
	ld.shared.v2.f32 	{%f83, %f84}, [%r137];
	fma.rn.f32 	%f85, %f82, %f83, %f132;
	ld.shared.u32 	%r138, [%r132+4];
	add.s32 	%r139, %r138, %r49;
	shl.b32 	%r140, %r139, 2;
	add.s32 	%r141, %r3, %r140;
	ld.shared.f32 	%f86, [%r141];
	fma.rn.f32 	%f87, %f86, %f84, %f85;
	ld.shared.u32 	%r142, [%r132+8];
	add.s32 	%r143, %r142, %r49;
	shl.b32 	%r144, %r143, 2;
	add.s32 	%r145, %r3, %r144;
	ld.shared.f32 	%f88, [%r145];
	ld.shared.v2.f32 	{%f89, %f90}, [%r137+8];
	fma.rn.f32 	%f91, %f88, %f89, %f87;
	ld.shared.u32 	%r146, [%r132+12];
	add.s32 	%r147, %r146, %r49;
	shl.b32 	%r148, %r147, 2;
	add.s32 	%r149, %r3, %r148;
	ld.shared.f32 	%f92, [%r149];
	fma.rn.f32 	%f93, %f92, %f90, %f91;
	ld.shared.u32 	%r150, [%r132+16];
	add.s32 	%r151, %r150, %r49;
	shl.b32 	%r152, %r151, 2;
	add.s32 	%r153, %r3, %r152;
	ld.shared.f32 	%f94, [%r153];
	ld.shared.v2.f32 	{%f95, %f96}, [%r137+16];
	fma.rn.f32 	%f97, %f94, %f95, %f93;
	ld.shared.u32 	%r154, [%r132+20];
	add.s32 	%r155, %r154, %r49;
	shl.b32 	%r156, %r155, 2;
	add.s32 	%r157, %r3, %r156;
	ld.shared.f32 	%f98, [%r157];
	fma.rn.f32 	%f99, %f98, %f96, %f97;
	ld.shared.u32 	%r158, [%r132+24];
	add.s32 	%r159, %r158, %r49;
	shl.b32 	%r160, %r159, 2;
	add.s32 	%r161, %r3, %r160;
	ld.shared.f32 	%f100, [%r161];
	ld.shared.v2.f32 	{%f101, %f102}, [%r137+24];
	fma.rn.f32 	%f103, %f100, %f101, %f99;
	ld.shared.u32 	%r162, [%r132+28];
	add.s32 	%r163, %r162, %r49;
	shl.b32 	%r164, %r163, 2;
	add.s32 	%r165, %r3, %r164;
	ld.shared.f32 	%f104, [%r165];
	fma.rn.f32 	%f132, %f104, %f102, %f103;
	add.s32 	%r217, %r217, 8;
	add.s32 	%r216, %r216, 8;
	setp.ne.s32 	%p18, %r216, 0;
	@%p18 bra 	$L__BB1_19;
$L__BB1_20:
	setp.eq.s32 	%p19, %r50, 0;
	@%p19 bra 	$L__BB1_28;
	and.b32  	%r58, %r63, 3;
	setp.lt.u32 	%p20, %r50, 4;
	@%p20 bra 	$L__BB1_23;
	shl.b32 	%r166, %r219, 2;
	add.s32 	%r167, %r48, %r166;
	ld.shared.u32 	%r168, [%r167];
	add.s32 	%r169, %r168, %r49;
	shl.b32 	%r170, %r169, 2;
	add.s32 	%r171, %r3, %r170;
	ld.shared.f32 	%f106, [%r171];
	add.s32 	%r172, %r47, %r166;
	ld.shared.f32 	%f107, [%r172];
	fma.rn.f32 	%f108, %f106, %f107, %f132;
	ld.shared.u32 	%r173, [%r167+4];
	add.s32 	%r174, %r173, %r49;
	shl.b32 	%r175, %r174, 2;
	add.s32 	%r176, %r3, %r175;
	ld.shared.f32 	%f109, [%r176];
	ld.shared.f32 	%f110, [%r172+4];
	fma.rn.f32 	%f111, %f109, %f110, %f108;
	ld.shared.u32 	%r177, [%r167+8];
	add.s32 	%r178, %r177, %r49;
	shl.b32 	%r179, %r178, 2;
	add.s32 	%r180, %r3, %r179;
	ld.shared.f32 	%f112, [%r180];
	ld.shared.f32 	%f113, [%r172+8];
	fma.rn.f32 	%f114, %f112, %f113, %f111;
	ld.shared.u32 	%r181, [%r167+12];
	add.s32 	%r182, %r181, %r49;
	shl.b32 	%r183, %r182, 2;
	add.s32 	%r184, %r3, %r183;
	ld.shared.f32 	%f115, [%r184];
	ld.shared.f32 	%f116, [%r172+12];
	fma.rn.f32 	%f132, %f115, %f116, %f114;
	add.s32 	%r219, %r219, 4;
$L__BB1_23:
	setp.eq.s32 	%p21, %r58, 0;
	@%p21 bra 	$L__BB1_28;
	setp.eq.s32 	%p22, %r58, 1;
	@%p22 bra 	$L__BB1_26;
	shl.b32 	%r185, %r219, 2;
	add.s32 	%r186, %r48, %r185;
	ld.shared.u32 	%r187, [%r186];
	add.s32 	%r188, %r187, %r49;
	shl.b32 	%r189, %r188, 2;
	add.s32 	%r190, %r3, %r189;
	ld.shared.f32 	%f118, [%r190];
	add.s32 	%r191, %r47, %r185;
	ld.shared.f32 	%f119, [%r191];
	fma.rn.f32 	%f120, %f118, %f119, %f132;
	ld.shared.u32 	%r192, [%r186+4];
	add.s32 	%r193, %r192, %r49;
	shl.b32 	%r194, %r193, 2;
	add.s32 	%r195, %r3, %r194;
	ld.shared.f32 	%f121, [%r195];
	ld.shared.f32 	%f122, [%r191+4];
	fma.rn.f32 	%f132, %f121, %f122, %f120;
	add.s32 	%r219, %r219, 2;
$L__BB1_26:
	and.b32  	%r196, %r63, 1;
	setp.eq.b32 	%p23, %r196, 1;
	not.pred 	%p24, %p23;
	@%p24 bra 	$L__BB1_28;
	shl.b32 	%r197, %r219, 2;
	add.s32 	%r198, %r48, %r197;
	ld.shared.u32 	%r199, [%r198];
	add.s32 	%r200, %r199, %r49;
	shl.b32 	%r201, %r200, 2;
	add.s32 	%r202, %r3, %r201;
	ld.shared.f32 	%f123, [%r202];
	add.s32 	%r203, %r47, %r197;
	ld.shared.f32 	%f124, [%r203];
	fma.rn.f32 	%f132, %f123, %f124, %f132;
$L__BB1_28:
	st.global.f32 	[%rd2], %f132;
	ret;

}
	// .globl	_Z10pcr_sym_k3PfS_S_i
.visible .entry _Z10pcr_sym_k3PfS_S_i(
	.param .u64 .ptr .align 1 _Z10pcr_sym_k3PfS_S_i_param_0,
	.param .u64 .ptr .align 1 _Z10pcr_sym_k3PfS_S_i_param_1,
	.param .u64 .ptr .align 1 _Z10pcr_sym_k3PfS_S_i_param_2,
	.param .u32 _Z10pcr_sym_k3PfS_S_i_param_3
)
{
	.reg .pred 	%p<19>;
	.reg .b32 	%r<187>;
	.reg .b32 	%f<128>;
	.reg .b64 	%rd<11>;

	ld.param.u64 	%rd2, [_Z10pcr_sym_k3PfS_S_i_param_0];
	ld.param.u64 	%rd3, [_Z10pcr_sym_k3PfS_S_i_param_1];
	ld.param.u64 	%rd4, [_Z10pcr_sym_k3PfS_S_i_param_2];
	ld.param.u32 	%r54, [_Z10pcr_sym_k3PfS_S_i_param_3];
	cvta.to.global.u64 	%rd5, %rd4;
	cvta.to.global.u64 	%rd6, %rd3;
	cvta.to.global.u64 	%rd7, %rd2;
	mov.u32 	%r57, %tid.x;
	div.u32 	%r58, %r57, %r54;
	mul.lo.s32 	%r59, %r58, %r54;
	sub.s32 	%r1, %r57, %r59;
	mov.u32 	%r60, %ctaid.x;
	mov.u32 	%r61, %ntid.x;
	div.u32 	%r62, %r61, %r54;
	mad.lo.s32 	%r63, %r62, %r60, %r58;
	shl.b32 	%r2, %r54, 2;
	mul.lo.s32 	%r64, %r2, %r58;
	shr.u32 	%r65, %r54, 31;
	add.s32 	%r66, %r54, %r65;
	shr.u32 	%r67, %r66, 1;
	sub.s32 	%r68, %r54, %r67;
	and.b32  	%r69, %r1, 1;
	setp.eq.b32 	%p1, %r69, 1;
	selp.b32 	%r70, %r68, 0, %p1;
	shr.u32 	%r71, %r1, 1;
	add.s32 	%r72, %r70, %r71;
	shl.b32 	%r73, %r64, 2;
	mov.u32 	%r74, sAds;
	add.s32 	%r3, %r74, %r73;
	add.s32 	%r75, %r3, %r2;
	add.s32 	%r4, %r75, %r2;
	mad.lo.s32 	%r76, %r63, %r54, %r1;
	mul.wide.s32 	%rd8, %r76, 4;
	add.s64 	%rd9, %rd7, %rd8;
	ld.global.f32 	%f15, [%rd9];
	shl.b32 	%r77, %r1, 2;
	add.s32 	%r5, %r3, %r77;
	st.shared.f32 	[%r5], %f15;
	add.s64 	%rd10, %rd6, %rd8;
	ld.global.f32 	%f16, [%rd10];
	add.s32 	%r6, %r5, %r2;
	st.shared.f32 	[%r6], %f16;
	add.s64 	%rd1, %rd5, %rd8;
	ld.global.f32 	%f17, [%rd1];
	add.s32 	%r7, %r6, %r2;
	st.shared.f32 	[%r7], %f17;
	add.s32 	%r8, %r7, %r2;
	st.shared.u32 	[%r8], %r1;
	bar.sync 	0;
	add.s32 	%r78, %r1, 1;
	max.u32 	%r79, %r1, 1;
	shl.b32 	%r80, %r79, 2;
	setp.lt.s32 	%p2, %r78, %r54;
	selp.b32 	%r81, %r78, 0, %p2;
	cvt.rn.f32.s32 	%f18, %r54;
	setp.lt.s32 	%p3, %r54, 1;
	mul.f32 	%f19, %f18, 0f4B000000;
	selp.f32 	%f20, %f19, %f18, %p3;
	selp.f32 	%f21, 0fC1B80000, 0f00000000, %p3;
	mov.b32 	%r82, %f20;
	add.s32 	%r83, %r82, -1060439283;
	and.b32  	%r84, %r83, -8388608;
	sub.s32 	%r85, %r82, %r84;
	mov.b32 	%f22, %r85;
	cvt.rn.f32.s32 	%f23, %r84;
	fma.rn.f32 	%f24, %f23, 0f34000000, %f21;
	add.f32 	%f25, %f22, 0fBF800000;
	fma.rn.f32 	%f26, %f25, 0f3DC6B27F, 0fBE2C7F30;
	fma.rn.f32 	%f27, %f26, %f25, 0f3E2FCF2A;
	fma.rn.f32 	%f28, %f27, %f25, 0fBE374E43;
	fma.rn.f32 	%f29, %f28, %f25, 0f3E520BF4;
	fma.rn.f32 	%f30, %f29, %f25, 0fBE763C8B;
	fma.rn.f32 	%f31, %f30, %f25, 0f3E93BF99;
	fma.rn.f32 	%f32, %f31, %f25, 0fBEB8AA49;
	fma.rn.f32 	%f33, %f32, %f25, 0f3EF6384A;
	fma.rn.f32 	%f34, %f33, %f25, 0fBF38AA3B;
	mul.f32 	%f35, %f25, %f34;
	mul.f32 	%f36, %f25, %f35;
	fma.rn.f32 	%f37, %f25, 0f3FB8AA3B, %f36;
	add.f32 	%f38, %f24, %f37;
	setp.gt.u32 	%p4, %r82, 2139095039;
	fma.rn.f32 	%f39, %f20, 0f7F800000, 0f7F800000;
	selp.f32 	%f40, %f39, %f38, %p4;
	setp.eq.f32 	%p5, %f20, 0f00000000;
	selp.f32 	%f41, 0fFF800000, %f40, %p5;
	cvt.rzi.s32.f32 	%r9, %f41;
	add.s32 	%r86, %r80, -4;
	add.s32 	%r10, %r75, %r86;
	add.s32 	%r11, %r3, %r86;
	shl.b32 	%r87, %r81, 2;
	add.s32 	%r12, %r3, %r87;
	add.s32 	%r13, %r12, %r2;
	shl.b32 	%r88, %r72, 2;
	add.s32 	%r14, %r3, %r88;
	add.s32 	%r15, %r14, %r2;
	add.s32 	%r16, %r15, %r2;
	add.s32 	%r17, %r16, %r2;
	max.s32 	%r89, %r9, -1;
	neg.s32 	%r174, %r89;
	mov.b32 	%r173, -1;
$L__BB2_1:
	add.s32 	%r173, %r173, 1;
	setp.eq.s32 	%p6, %r174, 1;
	@%p6 bra 	$L__BB2_9;
	ld.shared.u32 	%r24, [%r8];
	ld.shared.f32 	%f42, [%r5];
	cvt.rzi.s32.f32 	%r177, %f42;
	ld.shared.f32 	%f43, [%r6];
	cvt.rzi.s32.f32 	%r180, %f43;
	ld.shared.f32 	%f44, [%r7];
	cvt.rzi.s32.f32 	%r181, %f44;
	cvt.rn.f32.s32 	%f1, %r177;
	abs.f32 	%f45, %f1;
	setp.leu.f32 	%p7, %f45, 0f33D6BF95;
	@%p7 bra 	$L__BB2_4;
	ld.shared.f32 	%f46, [%r10];
	cvt.rzi.s32.f32 	%r90, %f46;
	ld.shared.f32 	%f47, [%r11];
	add.s32 	%r91, %r10, %r2;
	ld.shared.f32 	%f48, [%r91];
	mul.lo.s32 	%r92, %r177, %r177;
	div.s32 	%r93, %r92, %r90;
	sub.s32 	%r180, %r180, %r93;
	mul.f32 	%f49, %f48, %f1;
	cvt.rn.f32.s32 	%f50, %r90;
	div.rn.f32 	%f51, %f49, %f50;
	cvt.rn.f32.s32 	%f52, %r181;
	sub.f32 	%f53, %f52, %f51;
	cvt.rzi.s32.f32 	%r181, %f53;
	neg.s32 	%r94, %r177;
	cvt.rn.f32.s32 	%f54, %r94;
	mul.f32 	%f55, %f47, %f54;
	div.rn.f32 	%f56, %f55, %f50;
	cvt.rzi.s32.f32 	%r177, %f56;
$L__BB2_4:
	ld.shared.f32 	%f2, [%r12];
	abs.f32 	%f57, %f2;
	setp.leu.f32 	%p8, %f57, 0f33D6BF95;
	@%p8 bra 	$L__BB2_6;
	ld.shared.f32 	%f58, [%r13];
	cvt.rzi.s32.f32 	%r95, %f58;
	add.s32 	%r96, %r13, %r2;
	ld.shared.f32 	%f59, [%r96];
	mul.f32 	%f60, %f2, %f59;
	cvt.rn.f32.s32 	%f61, %r95;
	div.rn.f32 	%f62, %f60, %f61;
	cvt.rn.f32.s32 	%f63, %r181;
	sub.f32 	%f64, %f63, %f62;
	cvt.rzi.s32.f32 	%r181, %f64;
	mul.f32 	%f65, %f2, %f2;
	div.rn.f32 	%f66, %f65, %f61;
	cvt.rn.f32.s32 	%f67, %r180;
	sub.f32 	%f68, %f67, %f66;
	cvt.rzi.s32.f32 	%r180, %f68;
$L__BB2_6:
	bar.sync 	0;
	setp.ge.s32 	%p9, %r173, %r9;
	@%p9 bra 	$L__BB2_8;
	cvt.rn.f32.s32 	%f69, %r177;
	st.shared.f32 	[%r14], %f69;
	cvt.rn.f32.s32 	%f70, %r180;
	st.shared.f32 	[%r15], %f70;
	cvt.rn.f32.s32 	%f71, %r181;
	st.shared.f32 	[%r16], %f71;
	st.shared.u32 	[%r17], %r24;
	bar.sync 	0;
$L__BB2_8:
	add.s32 	%r174, %r174, 1;
	bra.uni 	$L__BB2_1;
$L__BB2_9:
	div.s32 	%r97, %r181, %r180;
	cvt.rn.f32.s32 	%f73, %r97;
	st.shared.f32 	[%r7], %f73;
	bar.sync 	0;
	setp.lt.s32 	%p10, %r54, 1;
	mov.f32 	%f127, 0f00000000;
	@%p10 bra 	$L__BB2_21;
	add.s32 	%r39, %r4, %r2;
	mul.lo.s32 	%r40, %r1, %r54;
	and.b32  	%r41, %r54, 7;
	setp.lt.u32 	%p11, %r54, 8;
	mov.b32 	%r185, 0;
	mov.f32 	%f127, 0f00000000;
	@%p11 bra 	$L__BB2_13;
	and.b32  	%r185, %r54, 2147483640;
	neg.s32 	%r182, %r185;
	mov.b32 	%r183, 0;
	mov.f32 	%f127, 0f00000000;
$L__BB2_12:
	.pragma "nounroll";
	shl.b32 	%r100, %r183, 2;
	add.s32 	%r101, %r39, %r100;
	ld.shared.u32 	%r102, [%r101];
	add.s32 	%r103, %r102, %r40;
	shl.b32 	%r104, %r103, 2;
	add.s32 	%r105, %r3, %r104;
	ld.shared.f32 	%f77, [%r105];
	add.s32 	%r106, %r4, %r100;
	ld.shared.v2.f32 	{%f78, %f79}, [%r106];
	fma.rn.f32 	%f80, %f77, %f78, %f127;
	ld.shared.u32 	%r107, [%r101+4];
	add.s32 	%r108, %r107, %r40;
	shl.b32 	%r109, %r108, 2;
	add.s32 	%r110, %r3, %r109;
	ld.shared.f32 	%f81, [%r110];
	fma.rn.f32 	%f82, %f81, %f79, %f80;
	ld.shared.u32 	%r111, [%r101+8];
	add.s32 	%r112, %r111, %r40;
	shl.b32 	%r113, %r112, 2;
	add.s32 	%r114, %r3, %r113;
	ld.shared.f32 	%f83, [%r114];
	ld.shared.v2.f32 	{%f84, %f85}, [%r106+8];
	fma.rn.f32 	%f86, %f83, %f84, %f82;
	ld.shared.u32 	%r115, [%r101+12];
	add.s32 	%r116, %r115, %r40;
	shl.b32 	%r117, %r116, 2;
	add.s32 	%r118, %r3, %r117;
	ld.shared.f32 	%f87, [%r118];
	fma.rn.f32 	%f88, %f87, %f85, %f86;
	ld.shared.u32 	%r119, [%r101+16];
	add.s32 	%r120, %r119, %r40;
	shl.b32 	%r121, %r120, 2;
	add.s32 	%r122, %r3, %r121;
	ld.shared.f32 	%f89, [%r122];
	ld.shared.v2.f32 	{%f90, %f91}, [%r106+16];
	fma.rn.f32 	%f92, %f89, %f90, %f88;
	ld.shared.u32 	%r123, [%r101+20];
	add.s32 	%r124, %r123, %r40;
	shl.b32 	%r125, %r124, 2;
	add.s32 	%r126, %r3, %r125;
	ld.shared.f32 	%f93, [%r126];
	fma.rn.f32 	%f94, %f93, %f91, %f92;
	ld.shared.u32 	%r127, [%r101+24];
	add.s32 	%r128, %r127, %r40;
	shl.b32 	%r129, %r128, 2;
	add.s32 	%r130, %r3, %r129;
	ld.shared.f32 	%f95, [%r130];
	ld.shared.v2.f32 	{%f96, %f97}, [%r106+24];
	fma.rn.f32 	%f98, %f95, %f96, %f94;
	ld.shared.u32 	%r131, [%r101+28];
	add.s32 	%r132, %r131, %r40;
	shl.b32 	%r133, %r132, 2;
	add.s32 	%r134, %r3, %r133;
	ld.shared.f32 	%f99, [%r134];
	fma.rn.f32 	%f127, %f99, %f97, %f98;
	add.s32 	%r183, %r183, 8;
	add.s32 	%r182, %r182, 8;
	setp.ne.s32 	%p12, %r182, 0;
	@%p12 bra 	$L__BB2_12;
$L__BB2_13:
	setp.eq.s32 	%p13, %r41, 0;
	@%p13 bra 	$L__BB2_21;
	and.b32  	%r49, %r54, 3;
	setp.lt.u32 	%p14, %r41, 4;
	@%p14 bra 	$L__BB2_16;
	shl.b32 	%r135, %r185, 2;
	add.s32 	%r136, %r39, %r135;
	ld.shared.u32 	%r137, [%r136];
	add.s32 	%r138, %r137, %r40;
	shl.b32 	%r139, %r138, 2;
	add.s32 	%r140, %r3, %r139;
	ld.shared.f32 	%f101, [%r140];
	add.s32 	%r141, %r4, %r135;
	ld.shared.f32 	%f102, [%r141];
	fma.rn.f32 	%f103, %f101, %f102, %f127;
	ld.shared.u32 	%r142, [%r136+4];
	add.s32 	%r143, %r142, %r40;
	shl.b32 	%r144, %r143, 2;
	add.s32 	%r145, %r3, %r144;
	ld.shared.f32 	%f104, [%r145];
	ld.shared.f32 	%f105, [%r141+4];
	fma.rn.f32 	%f106, %f104, %f105, %f103;
	ld.shared.u32 	%r146, [%r136+8];
	add.s32 	%r147, %r146, %r40;
	shl.b32 	%r148, %r147, 2;
	add.s32 	%r149, %r3, %r148;
	ld.shared.f32 	%f107, [%r149];
	ld.shared.f32 	%f108, [%r141+8];
	fma.rn.f32 	%f109, %f107, %f108, %f106;
	ld.shared.u32 	%r150, [%r136+12];
	add.s32 	%r151, %r150, %r40;
	shl.b32 	%r152, %r151, 2;
	add.s32 	%r153, %r3, %r152;
	ld.shared.f32 	%f110, [%r153];
	ld.shared.f32 	%f111, [%r141+12];
	fma.rn.f32 	%f127, %f110, %f111, %f109;
	add.s32 	%r185, %r185, 4;
$L__BB2_16:
	setp.eq.s32 	%p15, %r49, 0;
	@%p15 bra 	$L__BB2_21;
	setp.eq.s32 	%p16, %r49, 1;
	@%p16 bra 	$L__BB2_19;
	shl.b32 	%r154, %r185, 2;
	add.s32 	%r155, %r39, %r154;
	ld.shared.u32 	%r156, [%r155];
	add.s32 	%r157, %r156, %r40;
	shl.b32 	%r158, %r157, 2;
	add.s32 	%r159, %r3, %r158;
	ld.shared.f32 	%f113, [%r159];
	add.s32 	%r160, %r4, %r154;
	ld.shared.f32 	%f114, [%r160];
	fma.rn.f32 	%f115, %f113, %f114, %f127;
	ld.shared.u32 	%r161, [%r155+4];
	add.s32 	%r162, %r161, %r40;
	shl.b32 	%r163, %r162, 2;
	add.s32 	%r164, %r3, %r163;
	ld.shared.f32 	%f116, [%r164];
	ld.shared.f32 	%f117, [%r160+4];
	fma.rn.f32 	%f127, %f116, %f117, %f115;
	add.s32 	%r185, %r185, 2;
$L__BB2_19:
	and.b32  	%r165, %r54, 1;
	setp.eq.b32 	%p17, %r165, 1;
	not.pred 	%p18, %p17;
	@%p18 bra 	$L__BB2_21;
	shl.b32 	%r166, %r185, 2;
	add.s32 	%r167, %r39, %r166;
	ld.shared.u32 	%r168, [%r167];
	add.s32 	%r169, %r168, %r40;
	shl.b32 	%r170, %r169, 2;
	add.s32 	%r171, %r3, %r170;
	ld.shared.f32 	%f118, [%r171];
	add.s32 	%r172, %r4, %r166;
	ld.shared.f32 	%f119, [%r172];
	fma.rn.f32 	%f127, %f118, %f119, %f127;
$L__BB2_21:
	st.global.f32 	[%rd1], %f127;
	ret;

}
	// .globl	_Z10pcr_sym_k2PfS_S_S_i
.visible .entry _Z10pcr_sym_k2PfS_S_S_i(
	.param .u64 .ptr .align 1 _Z10pcr_sym_k2PfS_S_S_i_param_0,
	.param .u64 .ptr .align 1 _Z10pcr_sym_k2PfS_S_S_i_param_1,
	.param .u64 .ptr .align 1 _Z10pcr_sym_k2PfS_S_S_i_param_2,
	.param .u64 .ptr .align 1 _Z10pcr_sym_k2PfS_S_S_i_param_3,
	.param .u32 _Z10pcr_sym_k2PfS_S_S_i_param_4
)
{
	.reg .pred 	%p<28>;
	.reg .b32 	%r<227>;
	.reg .b32 	%f<204>;
	.reg .b64 	%rd<35>;

	ld.param.u64 	%rd3, [_Z10pcr_sym_k2PfS_S_S_i_param_0];
	ld.param.u64 	%rd4, [_Z10pcr_sym_k2PfS_S_S_i_param_1];
	ld.param.u64 	%rd5, [_Z10pcr_sym_k2PfS_S_S_i_param_2];
	ld.param.u64 	%rd6, [_Z10pcr_sym_k2PfS_S_S_i_param_3];
	ld.param.u32 	%r58, [_Z10pcr_sym_k2PfS_S_S_i_param_4];
	cvta.to.global.u64 	%rd1, %rd3;
	cvta.to.global.u64 	%rd7, %rd6;
	cvta.to.global.u64 	%rd8, %rd5;
	cvta.to.global.u64 	%rd9, %rd4;
	mov.u32 	%r59, %tid.x;
	div.u32 	%r60, %r59, %r58;
	mul.lo.s32 	%r61, %r60, %r58;
	sub.s32 	%r1, %r59, %r61;
	mov.u32 	%r62, %ctaid.x;
	mov.u32 	%r63, %ntid.x;
	div.u32 	%r64, %r63, %r58;
	mad.lo.s32 	%r2, %r64, %r62, %r60;
	mul.lo.s32 	%r3, %r58, %r58;
	shl.b32 	%r4, %r58, 2;
	add.s32 	%r65, %r3, %r4;
	mul.lo.s32 	%r66, %r65, %r60;
	shl.b32 	%r67, %r66, 2;
	mov.u32 	%r68, sAds;
	add.s32 	%r5, %r68, %r67;
	shl.b32 	%r69, %r3, 2;
	add.s32 	%r6, %r5, %r69;
	add.s32 	%r7, %r6, %r4;
	add.s32 	%r8, %r7, %r4;
	add.s32 	%r9, %r8, %r4;
	mad.lo.s32 	%r70, %r2, %r58, %r1;
	mul.wide.s32 	%rd10, %r70, 4;
	add.s64 	%rd11, %rd9, %rd10;
	ld.global.f32 	%f42, [%rd11];
	shl.b32 	%r71, %r1, 2;
	add.s32 	%r10, %r6, %r71;
	st.shared.f32 	[%r10], %f42;
	add.s64 	%rd12, %rd8, %rd10;
	ld.global.f32 	%f43, [%rd12];
	add.s32 	%r11, %r7, %r71;
	st.shared.f32 	[%r11], %f43;
	add.s64 	%rd2, %rd7, %rd10;
	ld.global.f32 	%f44, [%rd2];
	add.s32 	%r12, %r8, %r71;
	st.shared.f32 	[%r12], %f44;
	add.s32 	%r13, %r9, %r71;
	st.shared.u32 	[%r13], %r1;
	bar.sync 	0;
	setp.lt.s32 	%p1, %r58, 1;
	mov.f32 	%f188, 0f00000000;
	@%p1 bra 	$L__BB3_12;
	mad.lo.s32 	%r14, %r2, %r3, %r1;
	add.s32 	%r73, %r58, -1;
	and.b32  	%r15, %r58, 7;
	setp.lt.u32 	%p2, %r73, 7;
	mov.b32 	%r218, 0;
	mov.f32 	%f188, 0f00000000;
	@%p2 bra 	$L__BB3_4;
	and.b32  	%r218, %r58, 2147483640;
	neg.s32 	%r215, %r218;
	mov.b32 	%r216, 0;
	mov.f32 	%f188, 0f00000000;
	mul.wide.u32 	%rd15, %r58, 4;
$L__BB3_3:
	.pragma "nounroll";
	mul.lo.s32 	%r75, %r216, %r58;
	add.s32 	%r76, %r14, %r75;
	mul.wide.s32 	%rd13, %r76, 4;
	add.s64 	%rd14, %rd1, %rd13;
	ld.global.f32 	%f48, [%rd14];
	add.s32 	%r77, %r75, %r1;
	shl.b32 	%r78, %r77, 2;
	add.s32 	%r79, %r5, %r78;
	st.shared.f32 	[%r79], %f48;
	shl.b32 	%r80, %r216, 2;
	add.s32 	%r81, %r8, %r80;
	ld.shared.f32 	%f49, [%r81];
	fma.rn.f32 	%f50, %f48, %f49, %f188;
	add.s64 	%rd16, %rd14, %rd15;
	ld.global.f32 	%f51, [%rd16];
	add.s32 	%r82, %r79, %r4;
	st.shared.f32 	[%r82], %f51;
	ld.shared.f32 	%f52, [%r81+4];
	fma.rn.f32 	%f53, %f51, %f52, %f50;
	add.s64 	%rd17, %rd16, %rd15;
	ld.global.f32 	%f54, [%rd17];
	add.s32 	%r83, %r82, %r4;
	st.shared.f32 	[%r83], %f54;
	ld.shared.f32 	%f55, [%r81+8];
	fma.rn.f32 	%f56, %f54, %f55, %f53;
	add.s64 	%rd18, %rd17, %rd15;
	ld.global.f32 	%f57, [%rd18];
	add.s32 	%r84, %r83, %r4;
	st.shared.f32 	[%r84], %f57;
	ld.shared.f32 	%f58, [%r81+12];
	fma.rn.f32 	%f59, %f57, %f58, %f56;
	add.s64 	%rd19, %rd18, %rd15;
	ld.global.f32 	%f60, [%rd19];
	add.s32 	%r85, %r84, %r4;
	st.shared.f32 	[%r85], %f60;
	ld.shared.f32 	%f61, [%r81+16];
	fma.rn.f32 	%f62, %f60, %f61, %f59;
	add.s64 	%rd20, %rd19, %rd15;
	ld.global.f32 	%f63, [%rd20];
	add.s32 	%r86, %r85, %r4;
	st.shared.f32 	[%r86], %f63;
	ld.shared.f32 	%f64, [%r81+20];
	fma.rn.f32 	%f65, %f63, %f64, %f62;
	add.s64 	%rd21, %rd20, %rd15;
	ld.global.f32 	%f66, [%rd21];
	add.s32 	%r87, %r86, %r4;
	st.shared.f32 	[%r87], %f66;
	ld.shared.f32 	%f67, [%r81+24];
	fma.rn.f32 	%f68, %f66, %f67, %f65;
	add.s64 	%rd22, %rd21, %rd15;
	ld.global.f32 	%f69, [%rd22];
	add.s32 	%r88, %r87, %r4;
	st.shared.f32 	[%r88], %f69;
	ld.shared.f32 	%f70, [%r81+28];
	fma.rn.f32 	%f188, %f69, %f70, %f68;
	add.s32 	%r216, %r216, 8;
	add.s32 	%r215, %r215, 8;
	setp.ne.s32 	%p3, %r215, 0;
	@%p3 bra 	$L__BB3_3;
$L__BB3_4:
	setp.eq.s32 	%p4, %r15, 0;
	@%p4 bra 	$L__BB3_12;
	and.b32  	%r23, %r58, 3;
	setp.lt.u32 	%p5, %r15, 4;
	@%p5 bra 	$L__BB3_7;
	mul.lo.s32 	%r89, %r218, %r58;
	add.s32 	%r90, %r14, %r89;
	mul.wide.s32 	%rd23, %r90, 4;
	add.s64 	%rd24, %rd1, %rd23;
	ld.global.f32 	%f72, [%rd24];
	add.s32 	%r91, %r89, %r1;
	shl.b32 	%r92, %r91, 2;
	add.s32 	%r93, %r5, %r92;
	st.shared.f32 	[%r93], %f72;
	shl.b32 	%r94, %r218, 2;
	add.s32 	%r95, %r8, %r94;
	ld.shared.f32 	%f73, [%r95];
	fma.rn.f32 	%f74, %f72, %f73, %f188;
	mul.wide.u32 	%rd25, %r58, 4;
	add.s64 	%rd26, %rd24, %rd25;
	ld.global.f32 	%f75, [%rd26];
	add.s32 	%r96, %r93, %r4;
	st.shared.f32 	[%r96], %f75;
	ld.shared.f32 	%f76, [%r95+4];
	fma.rn.f32 	%f77, %f75, %f76, %f74;
	add.s64 	%rd27, %rd26, %rd25;
	ld.global.f32 	%f78, [%rd27];
	add.s32 	%r97, %r96, %r4;
	st.shared.f32 	[%r97], %f78;
	ld.shared.f32 	%f79, [%r95+8];
	fma.rn.f32 	%f80, %f78, %f79, %f77;
	add.s64 	%rd28, %rd27, %rd25;
	ld.global.f32 	%f81, [%rd28];
	add.s32 	%r98, %r97, %r4;
	st.shared.f32 	[%r98], %f81;
	ld.shared.f32 	%f82, [%r95+12];
	fma.rn.f32 	%f188, %f81, %f82, %f80;
	add.s32 	%r218, %r218, 4;
$L__BB3_7:
	setp.eq.s32 	%p6, %r23, 0;
	@%p6 bra 	$L__BB3_12;
	setp.eq.s32 	%p7, %r23, 1;
	@%p7 bra 	$L__BB3_10;
	mul.lo.s32 	%r99, %r218, %r58;
	add.s32 	%r100, %r14, %r99;
	mul.wide.s32 	%rd29, %r100, 4;
	add.s64 	%rd30, %rd1, %rd29;
	ld.global.f32 	%f84, [%rd30];
	add.s32 	%r101, %r99, %r1;
	shl.b32 	%r102, %r101, 2;
	add.s32 	%r103, %r5, %r102;
	st.shared.f32 	[%r103], %f84;
	shl.b32 	%r104, %r218, 2;
	add.s32 	%r105, %r8, %r104;
	ld.shared.f32 	%f85, [%r105];
	fma.rn.f32 	%f86, %f84, %f85, %f188;
	mul.wide.u32 	%rd31, %r58, 4;
	add.s64 	%rd32, %rd30, %rd31;
	ld.global.f32 	%f87, [%rd32];
	add.s32 	%r106, %r103, %r4;
	st.shared.f32 	[%r106], %f87;
	ld.shared.f32 	%f88, [%r105+4];
	fma.rn.f32 	%f188, %f87, %f88, %f86;
	add.s32 	%r218, %r218, 2;
$L__BB3_10:
	and.b32  	%r107, %r58, 1;
	setp.eq.b32 	%p8, %r107, 1;
	not.pred 	%p9, %p8;
	@%p9 bra 	$L__BB3_12;
	mul.lo.s32 	%r108, %r218, %r58;
	add.s32 	%r109, %r14, %r108;
	mul.wide.s32 	%rd33, %r109, 4;
	add.s64 	%rd34, %rd1, %rd33;
	ld.global.f32 	%f89, [%rd34];
	add.s32 	%r110, %r108, %r1;
	shl.b32 	%r111, %r110, 2;
	add.s32 	%r112, %r5, %r111;
	st.shared.f32 	[%r112], %f89;
	shl.b32 	%r113, %r218, 2;
	add.s32 	%r114, %r8, %r113;
	ld.shared.f32 	%f90, [%r114];
	fma.rn.f32 	%f188, %f89, %f90, %f188;
$L__BB3_12:
	shr.u32 	%r116, %r1, 1;
	and.b32  	%r117, %r1, 1;
	setp.eq.b32 	%p10, %r117, 1;
	shr.u32 	%r118, %r58, 31;
	add.s32 	%r119, %r58, %r118;
	shr.u32 	%r120, %r119, 1;
	sub.s32 	%r121, %r58, %r120;
	selp.b32 	%r122, %r121, 0, %p10;
	add.s32 	%r123, %r122, %r116;
	bar.sync 	0;
	st.shared.f32 	[%r12], %f188;
	max.u32 	%r124, %r1, 1;
	shl.b32 	%r125, %r124, 2;
	add.s32 	%r126, %r1, 1;
	setp.lt.s32 	%p11, %r126, %r58;
	selp.b32 	%r127, %r126, 0, %p11;
	cvt.rn.f32.s32 	%f92, %r58;
	setp.lt.s32 	%p12, %r58, 1;
	mul.f32 	%f93, %f92, 0f4B000000;
	selp.f32 	%f94, %f93, %f92, %p12;
	selp.f32 	%f95, 0fC1B80000, 0f00000000, %p12;
	mov.b32 	%r128, %f94;
	add.s32 	%r129, %r128, -1060439283;
	and.b32  	%r130, %r129, -8388608;
	sub.s32 	%r131, %r128, %r130;
	mov.b32 	%f96, %r131;
	cvt.rn.f32.s32 	%f97, %r130;
	fma.rn.f32 	%f98, %f97, 0f34000000, %f95;
	add.f32 	%f99, %f96, 0fBF800000;
	fma.rn.f32 	%f100, %f99, 0f3DC6B27F, 0fBE2C7F30;
	fma.rn.f32 	%f101, %f100, %f99, 0f3E2FCF2A;
	fma.rn.f32 	%f102, %f101, %f99, 0fBE374E43;
	fma.rn.f32 	%f103, %f102, %f99, 0f3E520BF4;
	fma.rn.f32 	%f104, %f103, %f99, 0fBE763C8B;
	fma.rn.f32 	%f105, %f104, %f99, 0f3E93BF99;
	fma.rn.f32 	%f106, %f105, %f99, 0fBEB8AA49;
	fma.rn.f32 	%f107, %f106, %f99, 0f3EF6384A;
	fma.rn.f32 	%f108, %f107, %f99, 0fBF38AA3B;
	mul.f32 	%f109, %f99, %f108;
	mul.f32 	%f110, %f99, %f109;
	fma.rn.f32 	%f111, %f99, 0f3FB8AA3B, %f110;
	add.f32 	%f112, %f98, %f111;
	setp.gt.u32 	%p13, %r128, 2139095039;
	fma.rn.f32 	%f113, %f94, 0f7F800000, 0f7F800000;
	selp.f32 	%f114, %f113, %f112, %p13;
	setp.eq.f32 	%p14, %f94, 0f00000000;
	selp.f32 	%f115, 0fFF800000, %f114, %p14;
	cvt.rzi.s32.f32 	%r28, %f115;
	add.s32 	%r132, %r125, -4;
	add.s32 	%r29, %r7, %r132;
	add.s32 	%r30, %r6, %r132;
	shl.b32 	%r133, %r127, 2;
	add.s32 	%r31, %r6, %r133;
	add.s32 	%r32, %r7, %r133;
	add.s32 	%r33, %r8, %r133;
	shl.b32 	%r134, %r123, 2;
	add.s32 	%r34, %r6, %r134;
	add.s32 	%r35, %r7, %r134;
	add.s32 	%r36, %r8, %r134;
	add.s32 	%r37, %r9, %r134;
	max.s32 	%r135, %r28, -1;
	neg.s32 	%r221, %r135;
	mov.b32 	%r220, -1;
$L__BB3_13:
	add.s32 	%r220, %r220, 1;
	setp.eq.s32 	%p15, %r221, 1;
	@%p15 bra 	$L__BB3_21;
	ld.shared.u32 	%r42, [%r13];
	ld.shared.f32 	%f191, [%r10];
	ld.shared.f32 	%f194, [%r11];
	ld.shared.f32 	%f195, [%r12];
	abs.f32 	%f116, %f191;
	setp.leu.f32 	%p16, %f116, 0f33D6BF95;
	@%p16 bra 	$L__BB3_16;
	ld.shared.f32 	%f117, [%r29];
	ld.shared.f32 	%f118, [%r30];
	max.u32 	%r136, %r1, 1;
	shl.b32 	%r137, %r136, 2;
	add.s32 	%r138, %r137, %r8;
	ld.shared.f32 	%f119, [%r138+-4];
	mul.f32 	%f120, %f191, %f191;
	div.rn.f32 	%f121, %f120, %f117;
	sub.f32 	%f194, %f194, %f121;
	mul.f32 	%f122, %f191, %f119;
	div.rn.f32 	%f123, %f122, %f117;
	sub.f32 	%f195, %f195, %f123;
	neg.f32 	%f124, %f191;
	mul.f32 	%f125, %f118, %f124;
	div.rn.f32 	%f191, %f125, %f117;
$L__BB3_16:
	ld.shared.f32 	%f24, [%r31];
	abs.f32 	%f126, %f24;
	setp.leu.f32 	%p17, %f126, 0f33D6BF95;
	@%p17 bra 	$L__BB3_18;
	ld.shared.f32 	%f127, [%r32];
	ld.shared.f32 	%f128, [%r33];
	mul.f32 	%f129, %f24, %f24;
	div.rn.f32 	%f130, %f129, %f127;
	sub.f32 	%f194, %f194, %f130;
	mul.f32 	%f131, %f24, %f128;
	div.rn.f32 	%f132, %f131, %f127;
	sub.f32 	%f195, %f195, %f132;
$L__BB3_18:
	bar.sync 	0;
	setp.ge.s32 	%p18, %r220, %r28;
	@%p18 bra 	$L__BB3_20;
	st.shared.f32 	[%r34], %f191;
	st.shared.f32 	[%r35], %f194;
	st.shared.f32 	[%r36], %f195;
	st.shared.u32 	[%r37], %r42;
	bar.sync 	0;
$L__BB3_20:
	add.s32 	%r221, %r221, 1;
	bra.uni 	$L__BB3_13;
$L__BB3_21:
	setp.lt.s32 	%p19, %r58, 1;
	div.rn.f32 	%f134, %f195, %f194;
	st.shared.f32 	[%r12], %f134;
	bar.sync 	0;
	mov.f32 	%f203, 0f00000000;
	@%p19 bra 	$L__BB3_33;
	mul.lo.s32 	%r44, %r1, %r58;
	add.s32 	%r140, %r58, -1;
	and.b32  	%r45, %r58, 7;
	setp.lt.u32 	%p20, %r140, 7;
	mov.b32 	%r225, 0;
	mov.f32 	%f203, 0f00000000;
	@%p20 bra 	$L__BB3_25;
	and.b32  	%r225, %r58, 2147483640;
	neg.s32 	%r222, %r225;
	mov.b32 	%r223, 0;
	mov.f32 	%f203, 0f00000000;
$L__BB3_24:
	.pragma "nounroll";
	shl.b32 	%r142, %r223, 2;
	add.s32 	%r143, %r9, %r142;
	ld.shared.u32 	%r144, [%r143];
	add.s32 	%r145, %r144, %r44;
	shl.b32 	%r146, %r145, 2;
	add.s32 	%r147, %r5, %r146;
	ld.shared.f32 	%f138, [%r147];
	add.s32 	%r148, %r8, %r142;
	ld.shared.f32 	%f139, [%r148];
	fma.rn.f32 	%f140, %f138, %f139, %f203;
	ld.shared.u32 	%r149, [%r143+4];
	add.s32 	%r150, %r149, %r44;
	shl.b32 	%r151, %r150, 2;
	add.s32 	%r152, %r5, %r151;
	ld.shared.f32 	%f141, [%r152];
	ld.shared.f32 	%f142, [%r148+4];
	fma.rn.f32 	%f143, %f141, %f142, %f140;
	ld.shared.u32 	%r153, [%r143+8];
	add.s32 	%r154, %r153, %r44;
	shl.b32 	%r155, %r154, 2;
	add.s32 	%r156, %r5, %r155;
	ld.shared.f32 	%f144, [%r156];
	ld.shared.f32 	%f145, [%r148+8];
	fma.rn.f32 	%f146, %f144, %f145, %f143;
	ld.shared.u32 	%r157, [%r143+12];
	add.s32 	%r158, %r157, %r44;
	shl.b32 	%r159, %r158, 2;
	add.s32 	%r160, %r5, %r159;
	ld.shared.f32 	%f147, [%r160];
	ld.shared.f32 	%f148, [%r148+12];
	fma.rn.f32 	%f149, %f147, %f148, %f146;
	ld.shared.u32 	%r161, [%r143+16];
	add.s32 	%r162, %r161, %r44;
	shl.b32 	%r163, %r162, 2;
	add.s32 	%r164, %r5, %r163;
	ld.shared.f32 	%f150, [%r164];
	ld.shared.f32 	%f151, [%r148+16];
	fma.rn.f32 	%f152, %f150, %f151, %f149;
	ld.shared.u32 	%r165, [%r143+20];
	add.s32 	%r166, %r165, %r44;
	shl.b32 	%r167, %r166, 2;
	add.s32 	%r168, %r5, %r167;
	ld.shared.f32 	%f153, [%r168];
	ld.shared.f32 	%f154, [%r148+20];
	fma.rn.f32 	%f155, %f153, %f154, %f152;
	ld.shared.u32 	%r169, [%r143+24];
	add.s32 	%r170, %r169, %r44;
	shl.b32 	%r171, %r170, 2;
	add.s32 	%r172, %r5, %r171;
	ld.shared.f32 	%f156, [%r172];
	ld.shared.f32 	%f157, [%r148+24];
	fma.rn.f32 	%f158, %f156, %f157, %f155;
	ld.shared.u32 	%r173, [%r143+28];
	add.s32 	%r174, %r173, %r44;
	shl.b32 	%r175, %r174, 2;
	add.s32 	%r176, %r5, %r175;
	ld.shared.f32 	%f159, [%r176];
	ld.shared.f32 	%f160, [%r148+28];
	fma.rn.f32 	%f203, %f159, %f160, %f158;
	add.s32 	%r223, %r223, 8;
	add.s32 	%r222, %r222, 8;
	setp.ne.s32 	%p21, %r222, 0;
	@%p21 bra 	$L__BB3_24;
$L__BB3_25:
	setp.eq.s32 	%p22, %r45, 0;
	@%p22 bra 	$L__BB3_33;
	and.b32  	%r53, %r58, 3;
	setp.lt.u32 	%p23, %r45, 4;
	@%p23 bra 	$L__BB3_28;
	shl.b32 	%r177, %r225, 2;
	add.s32 	%r178, %r9, %r177;
	ld.shared.u32 	%r179, [%r178];
	add.s32 	%r180, %r179, %r44;
	shl.b32 	%r181, %r180, 2;
	add.s32 	%r182, %r5, %r181;
	ld.shared.f32 	%f162, [%r182];
	add.s32 	%r183, %r8, %r177;
	ld.shared.f32 	%f163, [%r183];
	fma.rn.f32 	%f164, %f162, %f163, %f203;
	ld.shared.u32 	%r184, [%r178+4];
	add.s32 	%r185, %r184, %r44;
	shl.b32 	%r186, %r185, 2;
	add.s32 	%r187, %r5, %r186;
	ld.shared.f32 	%f165, [%r187];
	ld.shared.f32 	%f166, [%r183+4];
	fma.rn.f32 	%f167, %f165, %f166, %f164;
	ld.shared.u32 	%r188, [%r178+8];
	add.s32 	%r189, %r188, %r44;
	shl.b32 	%r190, %r189, 2;
	add.s32 	%r191, %r5, %r190;
	ld.shared.f32 	%f168, [%r191];
	ld.shared.f32 	%f169, [%r183+8];
	fma.rn.f32 	%f170, %f168, %f169, %f167;
	ld.shared.u32 	%r192, [%r178+12];
	add.s32 	%r193, %r192, %r44;
	shl.b32 	%r194, %r193, 2;
	add.s32 	%r195, %r5, %r194;
	ld.shared.f32 	%f171, [%r195];
	ld.shared.f32 	%f172, [%r183+12];
	fma.rn.f32 	%f203, %f171, %f172, %f170;
	add.s32 	%r225, %r225, 4;
$L__BB3_28:
	setp.eq.s32 	%p24, %r53, 0;
	@%p24 bra 	$L__BB3_33;
	setp.eq.s32 	%p25, %r53, 1;
	@%p25 bra 	$L__BB3_31;
	shl.b32 	%r196, %r225, 2;
	add.s32 	%r197, %r9, %r196;
	ld.shared.u32 	%r198, [%r197];
	add.s32 	%r199, %r198, %r44;
	shl.b32 	%r200, %r199, 2;
	add.s32 	%r201, %r5, %r200;
	ld.shared.f32 	%f174, [%r201];
	add.s32 	%r202, %r8, %r196;
	ld.shared.f32 	%f175, [%r202];
	fma.rn.f32 	%f176, %f174, %f175, %f203;
	ld.shared.u32 	%r203, [%r197+4];
	add.s32 	%r204, %r203, %r44;
	shl.b32 	%r205, %r204, 2;
	add.s32 	%r206, %r5, %r205;
	ld.shared.f32 	%f177, [%r206];
	ld.shared.f32 	%f178, [%r202+4];
	fma.rn.f32 	%f203, %f177, %f178, %f176;
	add.s32 	%r225, %r225, 2;
$L__BB3_31:
	and.b32  	%r207, %r58, 1;
	setp.eq.b32 	%p26, %r207, 1;
	not.pred 	%p27, %p26;
	@%p27 bra 	$L__BB3_33;
	shl.b32 	%r208, %r225, 2;
	add.s32 	%r209, %r9, %r208;
	ld.shared.u32 	%r210, [%r209];
	add.s32 	%r211, %r210, %r44;
	shl.b32 	%r212, %r211, 2;
	add.s32 	%r213, %r5, %r212;
	ld.shared.f32 	%f179, [%r213];
	add.s32 	%r214, %r8, %r208;
	ld.shared.f32 	%f180, [%r214];
	fma.rn.f32 	%f203, %f179, %f180, %f203;
$L__BB3_33:
	st.global.f32 	[%rd2], %f203;
	ret;

}
	// .globl	_Z5Tri_kPfS_fiii
.visible .entry _Z5Tri_kPfS_fiii(
	.param .u64 .ptr .align 1 _Z5Tri_kPfS_fiii_param_0,
	.param .u64 .ptr .align 1 _Z5Tri_kPfS_fiii_param_1,
	.param .f32 _Z5Tri_kPfS_fiii_param_2,
	.param .u32 _Z5Tri_kPfS_fiii_param_3,
	.param .u32 _Z5Tri_kPfS_fiii_param_4,
	.param .u32 _Z5Tri_kPfS_fiii_param_5
)
{
	.reg .pred 	%p<3>;
	.reg .b32 	%r<18>;
	.reg .b32 	%f<6>;
	.reg .b64 	%rd<11>;

	ld.param.u64 	%rd2, [_Z5Tri_kPfS_fiii_param_0];
	ld.param.u64 	%rd3, [_Z5Tri_kPfS_fiii_param_1];
	ld.param.f32 	%f2, [_Z5Tri_kPfS_fiii_param_2];
	ld.param.u32 	%r4, [_Z5Tri_kPfS_fiii_param_3];
	ld.param.u32 	%r5, [_Z5Tri_kPfS_fiii_param_4];
	ld.param.u32 	%r6, [_Z5Tri_kPfS_fiii_param_5];
	cvta.to.global.u64 	%rd1, %rd3;
	mov.u32 	%r7, %tid.x;
	div.u32 	%r8, %r7, %r5;
	mul.lo.s32 	%r9, %r8, %r5;
	sub.s32 	%r1, %r7, %r9;
	mov.u32 	%r10, %ctaid.x;
	mov.u32 	%r11, %ntid.x;
	div.u32 	%r12, %r11, %r5;
	mad.lo.s32 	%r13, %r12, %r10, %r8;
	mul.lo.s32 	%r2, %r13, %r5;
	add.s32 	%r14, %r1, %r4;
	add.s32 	%r3, %r14, %r2;
	setp.ge.s32 	%p1, %r3, %r6;
	@%p1 bra 	$L__BB4_4;
	cvta.to.global.u64 	%rd4, %rd2;
	add.s32 	%r15, %r1, 1;
	cvt.rn.f32.u32 	%f1, %r15;
	div.rn.f32 	%f3, %f1, %f2;
	mul.wide.s32 	%rd5, %r3, 4;
	add.s64 	%rd6, %rd4, %rd5;
	st.global.f32 	[%rd6], %f3;
	setp.eq.s32 	%p2, %r1, 0;
	@%p2 bra 	$L__BB4_3;
	mul.f32 	%f4, %f2, 0f40400000;
	div.rn.f32 	%f5, %f1, %f4;
	add.s64 	%rd8, %rd1, %rd5;
	st.global.f32 	[%rd8], %f5;
	bra.uni 	$L__BB4_4;
$L__BB4_3:
	add.s32 	%r16, %r2, %r4;
	mul.wide.s32 	%rd9, %r16, 4;
	add.s64 	%rd10, %rd1, %rd9;
	mov.b32 	%r17, 0;
	st.global.u32 	[%rd10], %r17;
$L__BB4_4:
	ret;

}


// ===== COMPILED SASS (sm_100) =====

	.target	sm_100

	.elftype	@"ET_EXEC"


//--------------------- .note.nv.tkinfo           --------------------------
	.section	.note.nv.tkinfo,"",@"SHT_NOTE"
	.sectionflags	@"SHF_NOTE_NV_TKINFO"
	.tkinfo
        /*0018*/ 	.word	0x00000002
        /*0030*/ 	.string	""
        /*0030*/ 	.string	"ptxas"
        /*0030*/ 	.string	"Cuda compilation tools, release 13.0, V13.0.88"
        /*0030*/ 	.string	"Build cuda_13.0.r13.0/compiler.36424714_0"
        /*0030*/ 	.string	"-arch sm_100 -m 64 "



//--------------------- .note.nv.cuinfo           --------------------------
	.section	.note.nv.cuinfo,"",@"SHT_NOTE"
	.sectionflags	@"SHF_NOTE_NV_CUINFO"
        /*0018*/ 	.short	0x0002
        /*001a*/ 	.short	0x0064
        /*001c*/ 	.short	0x0082
	.zero		2


//--------------------- .nv.info                  --------------------------
	.section	.nv.info,"",@"SHT_CUDA_INFO"
	.align	4


	//----- nvinfo : EIATTR_REGCOUNT
	.align		4
        /*0000*/ 	.byte	0x04, 0x2f
        /*0002*/ 	.short	(.L_6 - .L_5)
	.align		4
.L_5:
        /*0004*/ 	.word	index@(_Z10thom_sym_kPfS_S_i)
        /*0008*/ 	.word	0x00000027


	//----- nvinfo : EIATTR_FRAME_SIZE
	.align		4
.L_6:
        /*000c*/ 	.byte	0x04, 0x11
        /*000e*/ 	.short	(.L_8 - .L_7)
	.align		4
.L_7:
        /*0010*/ 	.word	index@($__internal_4_$__cuda_sm3x_div_rn_noftz_f32_slowpath)
        /*0014*/ 	.word	0x00000000


	//----- nvinfo : EIATTR_FRAME_SIZE
	.align		4
.L_8:
        /*0018*/ 	.byte	0x04, 0x11
        /*001a*/ 	.short	(.L_10 - .L_9)
	.align		4
.L_9:
        /*001c*/ 	.word	index@(_Z10thom_sym_kPfS_S_i)
        /*0020*/ 	.word	0x00000000


	//----- nvinfo : EIATTR_REGCOUNT
	.align		4
.L_10:
        /*0024*/ 	.byte	0x04, 0x2f
        /*0026*/ 	.short	(.L_12 - .L_11)
	.align		4
.L_11:
        /*0028*/ 	.word	index@(_Z9pcr_sym_kPfS_S_i)
        /*002c*/ 	.word	0x00000027


	//----- nvinfo : EIATTR_FRAME_SIZE
	.align		4
.L_12:
        /*0030*/ 	.byte	0x04, 0x11
        /*0032*/ 	.short	(.L_14 - .L_13)
	.align		4
.L_13:
        /*0034*/ 	.word	index@($__internal_3_$__cuda_sm3x_div_rn_noftz_f32_slowpath)
        /*0038*/ 	.word	0x00000008


	//----- nvinfo : EIATTR_FRAME_SIZE
	.align		4
.L_14:
        /*003c*/ 	.byte	0x04, 0x11
        /*003e*/ 	.short	(.L_16 - .L_15)
	.align		4
.L_15:
        /*0040*/ 	.word	index@(_Z9pcr_sym_kPfS_S_i)
        /*0044*/ 	.word	0x00000008


	//----- nvinfo : EIATTR_REGCOUNT
	.align		4
.L_16:
        /*0048*/ 	.byte	0x04, 0x2f
        /*004a*/ 	.short	(.L_18 - .L_17)
	.align		4
.L_17:
        /*004c*/ 	.word	index@(_Z10pcr_sym_k3PfS_S_i)
        /*0050*/ 	.word	0x00000024


	//----- nvinfo : EIATTR_FRAME_SIZE
	.align		4
.L_18:
        /*0054*/ 	.byte	0x04, 0x11
        /*0056*/ 	.short	(.L_20 - .L_19)
	.align		4
.L_19:
        /*0058*/ 	.word	index@($__internal_2_$__cuda_sm3x_div_rn_noftz_f32_slowpath)
        /*005c*/ 	.word	0x00000000


	//----- nvinfo : EIATTR_FRAME_SIZE
	.align		4
.L_20:
        /*0060*/ 	.byte	0x04, 0x11
        /*0062*/ 	.short	(.L_22 - .L_21)
	.align		4
.L_21:
        /*0064*/ 	.word	index@(_Z10pcr_sym_k3PfS_S_i)
        /*0068*/ 	.word	0x00000000


	//----- nvinfo : EIATTR_REGCOUNT
	.align		4
.L_22:
        /*006c*/ 	.byte	0x04, 0x2f
        /*006e*/ 	.short	(.L_24 - .L_23)
	.align		4
.L_23:
        /*0070*/ 	.word	index@(_Z10pcr_sym_k2PfS_S_S_i)
        /*0074*/ 	.word	0x00000028


	//----- nvinfo : EIATTR_FRAME_SIZE
	.align		4
.L_24:
        /*0078*/ 	.byte	0x04, 0x11
        /*007a*/ 	.short	(.L_26 - .L_25)
	.align		4
.L_25:
        /*007c*/ 	.word	index@($__internal_1_$__cuda_sm3x_div_rn_noftz_f32_slowpath)
        /*0080*/ 	.word	0x00000000


	//----- nvinfo : EIATTR_FRAME_SIZE
	.align		4
.L_26:
        /*0084*/ 	.byte	0x04, 0x11
        /*0086*/ 	.short	(.L_28 - .L_27)
	.align		4
.L_27:
        /*0088*/ 	.word	index@(_Z10pcr_sym_k2PfS_S_S_i)
        /*008c*/ 	.word	0x00000000


	//----- nvinfo : EIATTR_REGCOUNT
	.align		4
.L_28:
        /*0090*/ 	.byte	0x04, 0x2f
        /*0092*/ 	.short	(.L_30 - .L_29)
	.align		4
.L_29:
        /*0094*/ 	.word	index@(_Z5Tri_kPfS_fiii)
        /*0098*/ 	.word	0x00000013


	//----- nvinfo : EIATTR_FRAME_SIZE
	.align		4
.L_30:
        /*009c*/ 	.byte	0x04, 0x11
        /*009e*/ 	.short	(.L_32 - .L_31)
	.align		4
.L_31:
        /*00a0*/ 	.word	index@($__internal_0_$__cuda_sm3x_div_rn_noftz_f32_slowpath)
        /*00a4*/ 	.word	0x00000000


	//----- nvinfo : EIATTR_FRAME_SIZE
	.align		4
.L_32:
        /*00a8*/ 	.byte	0x04, 0x11
        /*00aa*/ 	.short	(.L_34 - .L_33)
	.align		4
.L_33:
        /*00ac*/ 	.word	index@(_Z5Tri_kPfS_fiii)
        /*00b0*/ 	.word	0x00000000


	//----- nvinfo : EIATTR_MIN_STACK_SIZE
	.align		4
.L_34:
        /*00b4*/ 	.byte	0x04, 0x12
        /*00b6*/ 	.short	(.L_36 - .L_35)
	.align		4
.L_35:
        /*00b8*/ 	.word	index@(_Z5Tri_kPfS_fiii)
        /*00bc*/ 	.word	0x00000000


	//----- nvinfo : EIATTR_MIN_STACK_SIZE
	.align		4
.L_36:
        /*00c0*/ 	.byte	0x04, 0x12
        /*00c2*/ 	.short	(.L_38 - .L_37)
	.align		4
.L_37:
        /*00c4*/ 	.word	index@(_Z10pcr_sym_k2PfS_S_S_i)
        /*00c8*/ 	.word	0x00000000


	//----- nvinfo : EIATTR_MIN_STACK_SIZE
	.align		4
.L_38:
        /*00cc*/ 	.byte	0x04, 0x12
        /*00ce*/ 	.short	(.L_40 - .L_39)
	.align		4
.L_39:
        /*00d0*/ 	.word	index@(_Z10pcr_sym_k3PfS_S_i)
        /*00d4*/ 	.word	0x00000000


	//----- nvinfo : EIATTR_MIN_STACK_SIZE
	.align		4
.L_40:
        /*00d8*/ 	.byte	0x04, 0x12
        /*00da*/ 	.short	(.L_42 - .L_41)
	.align		4
.L_41:
        /*00dc*/ 	.word	index@(_Z9pcr_sym_kPfS_S_i)
        /*00e0*/ 	.word	0x00000008


	//----- nvinfo : EIATTR_MIN_STACK_SIZE
	.align		4
.L_42:
        /*00e4*/ 	.byte	0x04, 0x12
        /*00e6*/ 	.short	(.L_44 - .L_43)
	.align		4
.L_43:
        /*00e8*/ 	.word	index@(_Z10thom_sym_kPfS_S_i)
        /*00ec*/ 	.word	0x00000000
.L_44:


//--------------------- .nv.compat                --------------------------
	.section	.nv.compat,"",@"SHT_CUDA_COMPAT_INFO"
	.align	4
        /*0000*/ 	.byte	0x02, 0x09, 0x00, 0x00, 0x02, 0x02, 0x01, 0x00, 0x02, 0x05, 0x05, 0x00, 0x03, 0x07, 0x01, 0x01
        /*0010*/ 	.byte	0x02, 0x03, 0x00, 0x00, 0x02, 0x06, 0x01, 0x00, 0x04, 0x0b, 0x08, 0x00, 0x01, 0x00, 0x00, 0x00
        /*0020*/ 	.byte	0x00, 0x00, 0x00, 0x00


//--------------------- .nv.info._Z5Tri_kPfS_fiii --------------------------
	.section	.nv.info._Z5Tri_kPfS_fiii,"",@"SHT_CUDA_INFO"
	.sectionflags	@""
	.align	4


	//----- nvinfo : EIATTR_CUDA_API_VERSION
	.align		4
        /*0000*/ 	.byte	0x04, 0x37
        /*0002*/ 	.short	(.L_46 - .L_45)
.L_45:
        /*0004*/ 	.word	0x00000082


	//----- nvinfo : EIATTR_KPARAM_INFO
	.align		4
.L_46:
        /*0008*/ 	.byte	0x04, 0x17
        /*000a*/ 	.short	(.L_48 - .L_47)
.L_47:
        /*000c*/ 	.word	0x00000000
        /*0010*/ 	.short	0x0005
        /*0012*/ 	.short	0x001c
        /*0014*/ 	.byte	0x00, 0xf0, 0x11, 0x00


	//----- nvinfo : EIATTR_KPARAM_INFO
	.align		4
.L_48:
        /*0018*/ 	.byte	0x04, 0x17
        /*001a*/ 	.short	(.L_50 - .L_49)
.L_49:
        /*001c*/ 	.word	0x00000000
        /*0020*/ 	.short	0x0004
        /*0022*/ 	.short	0x0018
        /*0024*/ 	.byte	0x00, 0xf0, 0x11, 0x00


	//----- nvinfo : EIATTR_KPARAM_INFO
	.align		4
.L_50:
        /*0028*/ 	.byte	0x04, 0x17
        /*002a*/ 	.short	(.L_52 - .L_51)
.L_51:
        /*002c*/ 	.word	0x00000000
        /*0030*/ 	.short	0x0003
        /*0032*/ 	.short	0x0014
        /*0034*/ 	.byte	0x00, 0xf0, 0x11, 0x00


	//----- nvinfo : EIATTR_KPARAM_INFO
	.align		4
.L_52:
        /*0038*/ 	.byte	0x04, 0x17
        /*003a*/ 	.short	(.L_54 - .L_53)
.L_53:
        /*003c*/ 	.word	0x00000000
        /*0040*/ 	.short	0x0002
        /*0042*/ 	.short	0x0010
        /*0044*/ 	.byte	0x00, 0xf0, 0x11, 0x00


	//----- nvinfo : EIATTR_KPARAM_INFO
	.align		4
.L_54:
        /*0048*/ 	.byte	0x04, 0x17
        /*004a*/ 	.short	(.L_56 - .L_55)
.L_55:
        /*004c*/ 	.word	0x00000000
        /*0050*/ 	.short	0x0001
        /*0052*/ 	.short	0x0008
        /*0054*/ 	.byte	0x00, 0xf5, 0x21, 0x00


	//----- nvinfo : EIATTR_KPARAM_INFO
	.align		4
.L_56:
        /*0058*/ 	.byte	0x04, 0x17
        /*005a*/ 	.short	(.L_58 - .L_57)
.L_57:
        /*005c*/ 	.word	0x00000000
        /*0060*/ 	.short	0x0000
        /*0062*/ 	.short	0x0000
        /*0064*/ 	.byte	0x00, 0xf5, 0x21, 0x00


	//----- nvinfo : EIATTR_SPARSE_MMA_MASK
	.align		4
.L_58:
        /*0068*/ 	.byte	0x03, 0x50
        /*006a*/ 	.short	0x0000


	//----- nvinfo : EIATTR_MAXREG_COUNT
	.align		4
        /*006c*/ 	.byte	0x03, 0x1b
        /*006e*/ 	.short	0x00ff


	//----- nvinfo : EIATTR_MERCURY_ISA_VERSION
	.align		4
        /*0070*/ 	.byte	0x03, 0x5f
        /*0072*/ 	.short	0x0101


	//----- nvinfo : EIATTR_VRC_CTA_INIT_COUNT
	.align		4
        /*0074*/ 	.byte	0x02, 0x4a
	.zero		1
	.zero		1


	//----- nvinfo : EIATTR_EXIT_INSTR_OFFSETS
	.align		4
        /*0078*/ 	.byte	0x04, 0x1c
        /*007a*/ 	.short	(.L_60 - .L_59)


	//   ....[0]....
.L_59:
        /*007c*/ 	.word	0x00000280


	//   ....[1]....
        /*0080*/ 	.word	0x00000510


	//   ....[2]....
        /*0084*/ 	.word	0x00000580


	//----- nvinfo : EIATTR_CRS_STACK_SIZE
	.align		4
.L_60:
        /*0088*/ 	.byte	0x04, 0x1e
        /*008a*/ 	.short	(.L_62 - .L_61)
.L_61:
        /*008c*/ 	.word	0x00000000


	//----- nvinfo : EIATTR_CBANK_PARAM_SIZE
	.align		4
.L_62:
        /*0090*/ 	.byte	0x03, 0x19
        /*0092*/ 	.short	0x0020


	//----- nvinfo : EIATTR_PARAM_CBANK
	.align		4
        /*0094*/ 	.byte	0x04, 0x0a
        /*0096*/ 	.short	(.L_64 - .L_63)
	.align		4
.L_63:
        /*0098*/ 	.word	index@(.nv.constant0._Z5Tri_kPfS_fiii)
        /*009c*/ 	.short	0x0380
        /*009e*/ 	.short	0x0020


	//----- nvinfo : EIATTR_SW_WAR
	.align		4
.L_64:
        /*00a0*/ 	.byte	0x04, 0x36
        /*00a2*/ 	.short	(.L_66 - .L_65)
.L_65:
        /*00a4*/ 	.word	0x00000008
.L_66:


//--------------------- .nv.info._Z10pcr_sym_k2PfS_S_S_i --------------------------
	.section	.nv.info._Z10pcr_sym_k2PfS_S_S_i,"",@"SHT_CUDA_INFO"
	.sectionflags	@""
	.align	4


	//----- nvinfo : EIATTR_CUDA_API_VERSION
	.align		4
        /*0000*/ 	.byte	0x04, 0x37
        /*0002*/ 	.short	(.L_68 - .L_67)
.L_67:
        /*0004*/ 	.word	0x00000082


	//----- nvinfo : EIATTR_KPARAM_INFO
	.align		4
.L_68:
        /*0008*/ 	.byte	0x04, 0x17
        /*000a*/ 	.short	(.L_70 - .L_69)
.L_69:
        /*000c*/ 	.word	0x00000000
        /*0010*/ 	.short	0x0004
        /*0012*/ 	.short	0x0020
        /*0014*/ 	.byte	0x00, 0xf0, 0x11, 0x00


	//----- nvinfo : EIATTR_KPARAM_INFO
	.align		4
.L_70:
        /*0018*/ 	.byte	0x04, 0x17
        /*001a*/ 	.short	(.L_72 - .L_71)
.L_71:
        /*001c*/ 	.word	0x00000000
        /*0020*/ 	.short	0x0003
        /*0022*/ 	.short	0x0018
        /*0024*/ 	.byte	0x00, 0xf5, 0x21, 0x00


	//----- nvinfo : EIATTR_KPARAM_INFO
	.align		4
.L_72:
        /*0028*/ 	.byte	0x04, 0x17
        /*002a*/ 	.short	(.L_74 - .L_73)
.L_73:
        /*002c*/ 	.word	0x00000000
        /*0030*/ 	.short	0x0002
        /*0032*/ 	.short	0x0010
        /*0034*/ 	.byte	0x00, 0xf5, 0x21, 0x00


	//----- nvinfo : EIATTR_KPARAM_INFO
	.align		4
.L_74:
        /*0038*/ 	.byte	0x04, 0x17
        /*003a*/ 	.short	(.L_76 - .L_75)
.L_75:
        /*003c*/ 	.word	0x00000000
        /*0040*/ 	.short	0x0001
        /*0042*/ 	.short	0x0008
        /*0044*/ 	.byte	0x00, 0xf5, 0x21, 0x00


	//----- nvinfo : EIATTR_KPARAM_INFO
	.align		4
.L_76:
        /*0048*/ 	.byte	0x04, 0x17
        /*004a*/ 	.short	(.L_78 - .L_77)
.L_77:
        /*004c*/ 	.word	0x00000000
        /*0050*/ 	.short	0x0000
        /*0052*/ 	.short	0x0000
        /*0054*/ 	.byte	0x00, 0xf5, 0x21, 0x00


	//----- nvinfo : EIATTR_SPARSE_MMA_MASK
	.align		4
.L_78:
        /*0058*/ 	.byte	0x03, 0x50
        /*005a*/ 	.short	0x0000


	//----- nvinfo : EIATTR_MAXREG_COUNT
	.align		4
        /*005c*/ 	.byte	0x03, 0x1b
        /*005e*/ 	.short	0x00ff


	//----- nvinfo : EIATTR_NUM_BARRIERS
	.align		4
        /*0060*/ 	.byte	0x02, 0x4c
        /*0062*/ 	.byte	0x01
	.zero		1


	//----- nvinfo : EIATTR_MERCURY_ISA_VERSION
	.align		4
        /*0064*/ 	.byte	0x03, 0x5f
        /*0066*/ 	.short	0x0101


	//----- nvinfo : EIATTR_VRC_CTA_INIT_COUNT
	.align		4
        /*0068*/ 	.byte	0x02, 0x4a
	.zero		1
	.zero		1


	//----- nvinfo : EIATTR_EXIT_INSTR_OFFSETS
	.align		4
        /*006c*/ 	.byte	0x04, 0x1c
        /*006e*/ 	.short	(.L_80 - .L_79)


	//   ....[0]....
.L_79:
        /*0070*/ 	.word	0x00002040


	//----- nvinfo : EIATTR_CRS_STACK_SIZE
	.align		4
.L_80:
        /*0074*/ 	.byte	0x04, 0x1e
        /*0076*/ 	.short	(.L_82 - .L_81)
.L_81:
        /*0078*/ 	.word	0x00000000


	//----- nvinfo : EIATTR_CBANK_PARAM_SIZE
	.align		4
.L_82:
        /*007c*/ 	.byte	0x03, 0x19
        /*007e*/ 	.short	0x0024


	//----- nvinfo : EIATTR_PARAM_CBANK
	.align		4
        /*0080*/ 	.byte	0x04, 0x0a
        /*0082*/ 	.short	(.L_84 - .L_83)
	.align		4
.L_83:
        /*0084*/ 	.word	index@(.nv.constant0._Z10pcr_sym_k2PfS_S_S_i)
        /*0088*/ 	.short	0x0380
        /*008a*/ 	.short	0x0024


	//----- nvinfo : EIATTR_SW_WAR
	.align		4
.L_84:
        /*008c*/ 	.byte	0x04, 0x36
        /*008e*/ 	.short	(.L_86 - .L_85)
.L_85:
        /*0090*/ 	.word	0x00000008
.L_86:


//--------------------- .nv.info._Z10pcr_sym_k3PfS_S_i --------------------------
	.section	.nv.info._Z10pcr_sym_k3PfS_S_i,"",@"SHT_CUDA_INFO"
	.sectionflags	@""
	.align	4


	//----- nvinfo : EIATTR_CUDA_API_VERSION
	.align		4
        /*0000*/ 	.byte	0x04, 0x37
        /*0002*/ 	.short	(.L_88 - .L_87)
.L_87:
        /*0004*/ 	.word	0x00000082


	//----- nvinfo : EIATTR_KPARAM_INFO
	.align		4
.L_88:
        /*0008*/ 	.byte	0x04, 0x17
        /*000a*/ 	.short	(.L_90 - .L_89)
.L_89:
        /*000c*/ 	.word	0x00000000
        /*0010*/ 	.short	0x0003
        /*0012*/ 	.short	0x0018
        /*0014*/ 	.byte	0x00, 0xf0, 0x11, 0x00


	//----- nvinfo : EIATTR_KPARAM_INFO
	.align		4
.L_90:
        /*0018*/ 	.byte	0x04, 0x17
        /*001a*/ 	.short	(.L_92 - .L_91)
.L_91:
        /*001c*/ 	.word	0x00000000
        /*0020*/ 	.short	0x0002
        /*0022*/ 	.short	0x0010
        /*0024*/ 	.byte	0x00, 0xf5, 0x21, 0x00


	//----- nvinfo : EIATTR_KPARAM_INFO
	.align		4
.L_92:
        /*0028*/ 	.byte	0x04, 0x17
        /*002a*/ 	.short	(.L_94 - .L_93)
.L_93:
        /*002c*/ 	.word	0x00000000
        /*0030*/ 	.short	0x0001
        /*0032*/ 	.short	0x0008
        /*0034*/ 	.byte	0x00, 0xf5, 0x21, 0x00


	//----- nvinfo : EIATTR_KPARAM_INFO
	.align		4
.L_94:
        /*0038*/ 	.byte	0x04, 0x17
        /*003a*/ 	.short	(.L_96 - .L_95)
.L_95:
        /*003c*/ 	.word	0x00000000
        /*0040*/ 	.short	0x0000
        /*0042*/ 	.short	0x0000
        /*0044*/ 	.byte	0x00, 0xf5, 0x21, 0x00


	//----- nvinfo : EIATTR_SPARSE_MMA_MASK
	.align		4
.L_96:
        /*0048*/ 	.byte	0x03, 0x50
        /*004a*/ 	.short	0x0000


	//----- nvinfo : EIATTR_MAXREG_COUNT
	.align		4
        /*004c*/ 	.byte	0x03, 0x1b
        /*004e*/ 	.short	0x00ff


	//----- nvinfo : EIATTR_NUM_BARRIERS
	.align		4
        /*0050*/ 	.byte	0x02, 0x4c
        /*0052*/ 	.byte	0x01
	.zero		1


	//----- nvinfo : EIATTR_MERCURY_ISA_VERSION
	.align		4
        /*0054*/ 	.byte	0x03, 0x5f
        /*0056*/ 	.short	0x0101


	//----- nvinfo : EIATTR_VRC_CTA_INIT_COUNT
	.align		4
        /*0058*/ 	.byte	0x02, 0x4a
	.zero		1
	.zero		1


	//----- nvinfo : EIATTR_EXIT_INSTR_OFFSETS
	.align		4
        /*005c*/ 	.byte	0x04, 0x1c
        /*005e*/ 	.short	(.L_98 - .L_97)


	//   ....[0]....
.L_97:
        /*0060*/ 	.word	0x000019e0


	//----- nvinfo : EIATTR_CRS_STACK_SIZE
	.align		4
.L_98:
        /*0064*/ 	.byte	0x04, 0x1e
        /*0066*/ 	.short	(.L_100 - .L_99)
.L_99:
        /*0068*/ 	.word	0x00000000


	//----- nvinfo : EIATTR_CBANK_PARAM_SIZE
	.align		4
.L_100:
        /*006c*/ 	.byte	0x03, 0x19
        /*006e*/ 	.short	0x001c


	//----- nvinfo : EIATTR_PARAM_CBANK
	.align		4
        /*0070*/ 	.byte	0x04, 0x0a
        /*0072*/ 	.short	(.L_102 - .L_101)
	.align		4
.L_101:
        /*0074*/ 	.word	index@(.nv.constant0._Z10pcr_sym_k3PfS_S_i)
        /*0078*/ 	.short	0x0380
        /*007a*/ 	.short	0x001c


	//----- nvinfo : EIATTR_SW_WAR
	.align		4
.L_102:
        /*007c*/ 	.byte	0x04, 0x36
        /*007e*/ 	.short	(.L_104 - .L_103)
.L_103:
        /*0080*/ 	.word	0x00000008
.L_104:


//--------------------- .nv.info._Z9pcr_sym_kPfS_S_i --------------------------
	.section	.nv.info._Z9pcr_sym_kPfS_S_i,"",@"SHT_CUDA_INFO"
	.sectionflags	@""
	.align	4


	//----- nvinfo : EIATTR_CUDA_API_VERSION
	.align		4
        /*0000*/ 	.byte	0x04, 0x37
        /*0002*/ 	.short	(.L_106 - .L_105)
.L_105:
        /*0004*/ 	.word	0x00000082


	//----- nvinfo : EIATTR_KPARAM_INFO
	.align		4
.L_106:
        /*0008*/ 	.byte	0x04, 0x17
        /*000a*/ 	.short	(.L_108 - .L_107)
.L_107:
        /*000c*/ 	.word	0x00000000
        /*0010*/ 	.short	0x0003
        /*0012*/ 	.short	0x0018
        /*0014*/ 	.byte	0x00, 0xf0, 0x11, 0x00


	//----- nvinfo : EIATTR_KPARAM_INFO
	.align		4
.L_108:
        /*0018*/ 	.byte	0x04, 0x17
        /*001a*/ 	.short	(.L_110 - .L_109)
.L_109:
        /*001c*/ 	.word	0x00000000
        /*0020*/ 	.short	0x0002
        /*0022*/ 	.short	0x0010
        /*0024*/ 	.byte	0x00, 0xf5, 0x21, 0x00


	//----- nvinfo : EIATTR_KPARAM_INFO
	.align		4
.L_110:
        /*0028*/ 	.byte	0x04, 0x17
        /*002a*/ 	.short	(.L_112 - .L_111)
.L_111:
        /*002c*/ 	.word	0x00000000
        /*0030*/ 	.short	0x0001
        /*0032*/ 	.short	0x0008
        /*0034*/ 	.byte	0x00, 0xf5, 0x21, 0x00


	//----- nvinfo : EIATTR_KPARAM_INFO
	.align		4
.L_112:
        /*0038*/ 	.byte	0x04, 0x17
        /*003a*/ 	.short	(.L_114 - .L_113)
.L_113:
        /*003c*/ 	.word	0x00000000
        /*0040*/ 	.short	0x0000
        /*0042*/ 	.short	0x0000
        /*0044*/ 	.byte	0x00, 0xf5, 0x21, 0x00


	//----- nvinfo : EIATTR_SPARSE_MMA_MASK
	.align		4
.L_114:
        /*0048*/ 	.byte	0x03, 0x50
        /*004a*/ 	.short	0x0000


	//----- nvinfo : EIATTR_MAXREG_COUNT
	.align		4
        /*004c*/ 	.byte	0x03, 0x1b
        /*004e*/ 	.short	0x00ff


	//----- nvinfo : EIATTR_NUM_BARRIERS
	.align		4
        /*0050*/ 	.byte	0x02, 0x4c
        /*0052*/ 	.byte	0x01
	.zero		1


	//----- nvinfo : EIATTR_EXTERNS
	.align		4
        /*0054*/ 	.byte	0x04, 0x0f
        /*0056*/ 	.short	(.L_116 - .L_115)


	//   ....[0]....
	.align		4
.L_115:
        /*0058*/ 	.word	index@(vprintf)


	//----- nvinfo : EIATTR_MERCURY_ISA_VERSION
	.align		4
.L_116:
        /*005c*/ 	.byte	0x03, 0x5f
        /*005e*/ 	.short	0x0101


	//----- nvinfo : EIATTR_VRC_CTA_INIT_COUNT
	.align		4
        /*0060*/ 	.byte	0x02, 0x4a
	.zero		1
	.zero		1


	//----- nvinfo : EIATTR_SYSCALL_OFFSETS
	.align		4
        /*0064*/ 	.byte	0x04, 0x46
        /*0066*/ 	.short	(.L_118 - .L_117)


	//   ....[0]....
.L_117:
        /*0068*/ 	.word	0x00000310


	//   ....[1]....
        /*006c*/ 	.word	0x00000530


	//   ....[2]....
        /*0070*/ 	.word	0x000006e0


	//   ....[3]....
        /*0074*/ 	.word	0x00000790


	//   ....[4]....
        /*0078*/ 	.word	0x00000840


	//   ....[5]....
        /*007c*/ 	.word	0x000008f0


	//   ....[6]....
        /*0080*/ 	.word	0x00000a30


	//----- nvinfo : EIATTR_EXIT_INSTR_OFFSETS
	.align		4
.L_118:
        /*0084*/ 	.byte	0x04, 0x1c
        /*0086*/ 	.short	(.L_120 - .L_119)


	//   ....[0]....
.L_119:
        /*0088*/ 	.word	0x00002050


	//----- nvinfo : EIATTR_CRS_STACK_SIZE
	.align		4
.L_120:
        /*008c*/ 	.byte	0x04, 0x1e
        /*008e*/ 	.short	(.L_122 - .L_121)
.L_121:
        /*0090*/ 	.word	0x00000000


	//----- nvinfo : EIATTR_CBANK_PARAM_SIZE
	.align		4
.L_122:
        /*0094*/ 	.byte	0x03, 0x19
        /*0096*/ 	.short	0x001c


	//----- nvinfo : EIATTR_PARAM_CBANK
	.align		4
        /*0098*/ 	.byte	0x04, 0x0a
        /*009a*/ 	.short	(.L_124 - .L_123)
	.align		4
.L_123:
        /*009c*/ 	.word	index@(.nv.constant0._Z9pcr_sym_kPfS_S_i)
        /*00a0*/ 	.short	0x0380
        /*00a2*/ 	.short	0x001c


	//----- nvinfo : EIATTR_SW_WAR
	.align		4
.L_124:
        /*00a4*/ 	.byte	0x04, 0x36
        /*00a6*/ 	.short	(.L_126 - .L_125)
.L_125:
        /*00a8*/ 	.word	0x00000008
.L_126:


//--------------------- .nv.info._Z10thom_sym_kPfS_S_i --------------------------
	.section	.nv.info._Z10thom_sym_kPfS_S_i,"",@"SHT_CUDA_INFO"
	.sectionflags	@""
	.align	4


	//----- nvinfo : EIATTR_CUDA_API_VERSION
	.align		4
        /*0000*/ 	.byte	0x04, 0x37
        /*0002*/ 	.short	(.L_128 - .L_127)
.L_127:
        /*0004*/ 	.word	0x00000082


	//----- nvinfo : EIATTR_KPARAM_INFO
	.align		4
.L_128:
        /*0008*/ 	.byte	0x04, 0x17
        /*000a*/ 	.short	(.L_130 - .L_129)
.L_129:
        /*000c*/ 	.word	0x00000000
        /*0010*/ 	.short	0x0003
        /*0012*/ 	.short	0x0018
        /*0014*/ 	.byte	0x00, 0xf0, 0x11, 0x00


	//----- nvinfo : EIATTR_KPARAM_INFO
	.align		4
.L_130:
        /*0018*/ 	.byte	0x04, 0x17
        /*001a*/ 	.short	(.L_132 - .L_131)
.L_131:
        /*001c*/ 	.word	0x00000000
        /*0020*/ 	.short	0x0002
        /*0022*/ 	.short	0x0010
        /*0024*/ 	.byte	0x00, 0xf5, 0x21, 0x00


	//----- nvinfo : EIATTR_KPARAM_INFO
	.align		4
.L_132:
        /*0028*/ 	.byte	0x04, 0x17
        /*002a*/ 	.short	(.L_134 - .L_133)
.L_133:
        /*002c*/ 	.word	0x00000000
        /*0030*/ 	.short	0x0001
        /*0032*/ 	.short	0x0008
        /*0034*/ 	.byte	0x00, 0xf5, 0x21, 0x00


	//----- nvinfo : EIATTR_KPARAM_INFO
	.align		4
.L_134:
        /*0038*/ 	.byte	0x04, 0x17
        /*003a*/ 	.short	(.L_136 - .L_135)
.L_135:
        /*003c*/ 	.word	0x00000000
        /*0040*/ 	.short	0x0000
        /*0042*/ 	.short	0x0000
        /*0044*/ 	.byte	0x00, 0xf5, 0x21, 0x00


	//----- nvinfo : EIATTR_SPARSE_MMA_MASK
	.align		4
.L_136:
        /*0048*/ 	.byte	0x03, 0x50
        /*004a*/ 	.short	0x0000


	//----- nvinfo : EIATTR_MAXREG_COUNT
	.align		4
        /*004c*/ 	.byte	0x03, 0x1b
        /*004e*/ 	.short	0x00ff


	//----- nvinfo : EIATTR_MERCURY_ISA_VERSION
	.align		4
        /*0050*/ 	.byte	0x03, 0x5f
        /*0052*/ 	.short	0x0101


	//----- nvinfo : EIATTR_VRC_CTA_INIT_COUNT
	.align		4
        /*0054*/ 	.byte	0x02, 0x4a
	.zero		1
	.zero		1


	//----- nvinfo : EIATTR_EXIT_INSTR_OFFSETS
	.align		4
        /*0058*/ 	.byte	0x04, 0x1c
        /*005a*/ 	.short	(.L_138 - .L_137)


	//   ....[0]....
.L_137:
        /*005c*/ 	.word	0x00001a30


	//   ....[1]....
        /*0060*/ 	.word	0x00001df0


	//   ....[2]....
        /*0064*/ 	.word	0x00001fe0


	//   ....[3]....
        /*0068*/ 	.word	0x000020f0


	//   ....[4]....
        /*006c*/ 	.word	0x00002170


	//----- nvinfo : EIATTR_CRS_STACK_SIZE
	.align		4
.L_138:
        /*0070*/ 	.byte	0x04, 0x1e
        /*0072*/ 	.short	(.L_140 - .L_139)
.L_139:
        /*0074*/ 	.word	0x00000000


	//----- nvinfo : EIATTR_CBANK_PARAM_SIZE
	.align		4
.L_140:
        /*0078*/ 	.byte	0x03, 0x19
        /*007a*/ 	.short	0x001c


	//----- nvinfo : EIATTR_PARAM_CBANK
	.align		4
        /*007c*/ 	.byte	0x04, 0x0a
        /*007e*/ 	.short	(.L_142 - .L_141)
	.align		4
.L_141:
        /*0080*/ 	.word	index@(.nv.constant0._Z10thom_sym_kPfS_S_i)
        /*0084*/ 	.short	0x0380
        /*0086*/ 	.short	0x001c


	//----- nvinfo : EIATTR_SW_WAR
	.align		4
.L_142:
        /*0088*/ 	.byte	0x04, 0x36
        /*008a*/ 	.short	(.L_144 - .L_143)
.L_143:
        /*008c*/ 	.word	0x00000008
.L_144:


//--------------------- .nv.callgraph             --------------------------
	.section	.nv.callgraph,"",@"SHT_CUDA_CALLGRAPH"
	.align	4
	.sectionentsize	8
	.align		4
        /*0000*/ 	.word	0x00000000
	.align		4
        /*0004*/ 	.word	0xffffffff
	.align		4
        /*0008*/ 	.word	index@(_Z9pcr_sym_kPfS_S_i)
	.align		4
        /*000c*/ 	.word	index@(vprintf)
	.align		4
        /*0010*/ 	.word	0x00000000
	.align		4
        /*0014*/ 	.word	0xfffffffe
	.align		4
        /*0018*/ 	.word	0x00000000
	.align		4
        /*001c*/ 	.word	0xfffffffd
	.align		4
        /*0020*/ 	.word	0x00000000
	.align		4
        /*0024*/ 	.word	0xfffffffc


//--------------------- .nv.constant4             --------------------------
	.section	.nv.constant4,"a",@progbits
	.align	8
	.align		8
.nv.constant4:
        /*0000*/ 	.dword	gl
	.align		8
        /*0008*/ 	.dword	Cp
	.align		8
        /*0010*/ 	.dword	$str
	.align		8
        /*0018*/ 	.dword	$str$1
	.align		8
        /*0020*/ 	.dword	$str$2
	.align		8
        /*0028*/ 	.dword	vprintf


//--------------------- .text._Z5Tri_kPfS_fiii    --------------------------
	.section	.text._Z5Tri_kPfS_fiii,"ax",@progbits
	.align	128
        .global         _Z5Tri_kPfS_fiii
        .type           _Z5Tri_kPfS_fiii,@function
        .size           _Z5Tri_kPfS_fiii,(.L_x_182 - _Z5Tri_kPfS_fiii)
        .other          _Z5Tri_kPfS_fiii,@"STO_CUDA_ENTRY STV_DEFAULT"
_Z5Tri_kPfS_fiii:
.text._Z5Tri_kPfS_fiii:
[----:B------:R-:W-:Y:S01]  /*0000*/  LDC R1, c[0x0][0x37c] ;  /* 0x0000df00ff017b82 */ /* 0x000fe20000000800 */
[----:B------:R-:W0:Y:S01]  /*0010*/  LDCU.64 UR6, c[0x0][0x398] ;  /* 0x00007300ff0677ac */ /* 0x000e220008000a00 */
[----:B------:R-:W1:Y:S06]  /*0020*/  S2R R8, SR_TID.X ;  /* 0x0000000000087919 */ /* 0x000e6c0000002100 */
[----:B------:R-:W2:Y:S01]  /*0030*/  LDC R10, c[0x0][0x360] ;  /* 0x0000d800ff0a7b82 */ /* 0x000ea20000000800 */
[----:B------:R-:W3:Y:S07]  /*0040*/  LDCU UR5, c[0x0][0x394] ;  /* 0x00007280ff0577ac */ /* 0x000eee0008000800 */
[----:B------:R-:W4:Y:S01]  /*0050*/  S2UR UR4, SR_CTAID.X ;  /* 0x00000000000479c3 */ /* 0x000f220000002500 */
[----:B0-----:R-:W0:Y:S08]  /*0060*/  I2F.U32.RP R0, UR6 ;  /* 0x0000000600007d06 */ /* 0x001e300008209000 */
[----:B0-----:R-:W0:Y:S02]  /*0070*/  MUFU.RCP R0, R0 ;  /* 0x0000000000007308 */ /* 0x001e240000001000 */
[----:B0-----:R-:W-:-:S06]  /*0080*/  VIADD R2, R0, 0xffffffe ;  /* 0x0ffffffe00027836 */ /* 0x001fcc0000000000 */
[----:B------:R0:W5:Y:S02]  /*0090*/  F2I.FTZ.U32.TRUNC.NTZ R3, R2 ;  /* 0x0000000200037305 */ /* 0x000164000021f000 */
[----:B0-----:R-:W-:Y:S02]  /*00a0*/  IMAD.MOV.U32 R2, RZ, RZ, RZ ;  /* 0x000000ffff027224 */ /* 0x001fe400078e00ff */
[----:B-----5:R-:W-:-:S04]  /*00b0*/  IMAD.MOV R5, RZ, RZ, -R3 ;  /* 0x000000ffff057224 */ /* 0x020fc800078e0a03 */
[----:B------:R-:W-:-:S04]  /*00c0*/  IMAD R5, R5, UR6, RZ ;  /* 0x0000000605057c24 */ /* 0x000fc8000f8e02ff */
[----:B------:R-:W-:-:S06]  /*00d0*/  IMAD.HI.U32 R3, R3, R5, R2 ;  /* 0x0000000503037227 */ /* 0x000fcc00078e0002 */
[----:B-1----:R-:W-:-:S04]  /*00e0*/  IMAD.HI.U32 R4, R3, R8, RZ ;  /* 0x0000000803047227 */ /* 0x002fc800078e00ff */
[----:B------:R-:W-:Y:S02]  /*00f0*/  IMAD.MOV R5, RZ, RZ, -R4 ;  /* 0x000000ffff057224 */ /* 0x000fe400078e0a04 */
[----:B--2---:R-:W-:-:S04]  /*0100*/  IMAD.HI.U32 R6, R3, R10, RZ ;  /* 0x0000000a03067227 */ /* 0x004fc800078e00ff */
[----:B------:R-:W-:Y:S01]  /*0110*/  IMAD R0, R5, UR6, R8 ;  /* 0x0000000605007c24 */ /* 0x000fe2000f8e0208 */
[----:B------:R-:W-:-:S04]  /*0120*/  IADD3 R3, PT, PT, -R6, RZ, RZ ;  /* 0x000000ff06037210 */ /* 0x000fc80007ffe1ff */
[----:B------:R-:W-:Y:S01]  /*0130*/  ISETP.GE.U32.AND P3, PT, R0, UR6, PT ;  /* 0x0000000600007c0c */ /* 0x000fe2000bf66070 */
[----:B------:R-:W-:Y:S01]  /*0140*/  IMAD R2, R3, UR6, R10 ;  /* 0x0000000603027c24 */ /* 0x000fe2000f8e020a */
[----:B------:R-:W-:-:S04]  /*0150*/  LOP3.LUT R3, RZ, UR6, RZ, 0x33, !PT ;  /* 0x00000006ff037c12 */ /* 0x000fc8000f8e33ff */
[----:B------:R-:W-:-:S07]  /*0160*/  ISETP.GE.U32.AND P1, PT, R2, UR6, PT ;  /* 0x0000000602007c0c */ /* 0x000fce000bf26070 */
[----:B------:R-:W-:Y:S02]  /*0170*/  @P3 VIADD R0, R0, -UR6 ;  /* 0x8000000600003c36 */ /* 0x000fe40008000000 */
[----:B------:R-:W-:Y:S01]  /*0180*/  @P3 VIADD R4, R4, 0x1 ;  /* 0x0000000104043836 */ /* 0x000fe20000000000 */
[----:B------:R-:W-:Y:S02]  /*0190*/  ISETP.NE.U32.AND P3, PT, RZ, UR6, PT ;  /* 0x00000006ff007c0c */ /* 0x000fe4000bf65070 */
[----:B------:R-:W-:Y:S01]  /*01a0*/  ISETP.GE.U32.AND P2, PT, R0, UR6, PT ;  /* 0x0000000600007c0c */ /* 0x000fe2000bf46070 */
[----:B------:R-:W-:Y:S01]  /*01b0*/  @P1 VIADD R2, R2, -UR6 ;  /* 0x8000000602021c36 */ /* 0x000fe20008000000 */
[----:B------:R-:W-:-:S04]  /*01c0*/  @P1 IADD3 R6, PT, PT, R6, 0x1, RZ ;  /* 0x0000000106061810 */ /* 0x000fc80007ffe0ff */
[----:B------:R-:W-:-:S07]  /*01d0*/  ISETP.GE.U32.AND P0, PT, R2, UR6, PT ;  /* 0x0000000602007c0c */ /* 0x000fce000bf06070 */
[----:B------:R-:W-:-:S05]  /*01e0*/  @P2 VIADD R4, R4, 0x1 ;  /* 0x0000000104042836 */ /* 0x000fca0000000000 */
[----:B------:R-:W-:Y:S01]  /*01f0*/  SEL R4, R3, R4, !P3 ;  /* 0x0000000403047207 */ /* 0x000fe20005800000 */
[----:B------:R-:W-:-:S04]  /*0200*/  @P0 VIADD R6, R6, 0x1 ;  /* 0x0000000106060836 */ /* 0x000fc80000000000 */
[----:B------:R-:W-:Y:S01]  /*0210*/  IMAD.MOV R5, RZ, RZ, -R4 ;  /* 0x000000ffff057224 */ /* 0x000fe200078e0a04 */
[----:B------:R-:W-:-:S03]  /*0220*/  SEL R3, R3, R6, !P3 ;  /* 0x0000000603037207 */ /* 0x000fc60005800000 */
[----:B------:R-:W-:Y:S02]  /*0230*/  IMAD R5, R5, UR6, R8 ;  /* 0x0000000605057c24 */ /* 0x000fe4000f8e0208 */
[----:B----4-:R-:W-:Y:S02]  /*0240*/  IMAD R6, R3, UR4, R4 ;  /* 0x0000000403067c24 */ /* 0x010fe4000f8e0204 */
[----:B---3--:R-:W-:-:S04]  /*0250*/  VIADD R7, R5, UR5 ;  /* 0x0000000505077c36 */ /* 0x008fc80008000000 */
[----:B------:R-:W-:-:S05]  /*0260*/  IMAD R4, R6, UR6, R7 ;  /* 0x0000000606047c24 */ /* 0x000fca000f8e0207 */
[----:B------:R-:W-:-:S13]  /*0270*/  ISETP.GE.AND P0, PT, R4, UR7, PT ;  /* 0x0000000704007c0c */ /* 0x000fda000bf06270 */
[----:B------:R-:W-:Y:S05]  /*0280*/  @P0 EXIT ;  /* 0x000000000000094d */ /* 0x000fea0003800000 */
[----:B------:R-:W0:Y:S01]  /*0290*/  LDC R9, c[0x0][0x390] ;  /* 0x0000e400ff097b82 */ /* 0x000e220000000800 */
[----:B------:R-:W-:Y:S01]  /*02a0*/  VIADD R0, R5, 0x1 ;  /* 0x0000000105007836 */ /* 0x000fe20000000000 */
[----:B------:R-:W1:Y:S01]  /*02b0*/  LDCU.64 UR4, c[0x0][0x358] ;  /* 0x00006b00ff0477ac */ /* 0x000e620008000a00 */
[----:B------:R-:W-:Y:S03]  /*02c0*/  BSSY.RECONVERGENT B0, `(.L_x_0) ;  /* 0x000000e000007945 */ /* 0x000fe60003800200 */
[----:B------:R-:W-:Y:S01]  /*02d0*/  I2FP.F32.U32 R0, R0 ;  /* 0x0000000000007245 */ /* 0x000fe20000201000 */
[----:B0-----:R-:W0:Y:S08]  /*02e0*/  MUFU.RCP R2, R9 ;  /* 0x0000000900027308 */ /* 0x001e300000001000 */
[----:B------:R-:W2:Y:S01]  /*02f0*/  FCHK P0, R0, R9 ;  /* 0x0000000900007302 */ /* 0x000ea20000000000 */
[----:B0-----:R-:W-:-:S04]  /*0300*/  FFMA R3, R2, -R9, 1 ;  /* 0x3f80000002037423 */ /* 0x001fc80000000809 */
[----:B------:R-:W-:-:S04]  /*0310*/  FFMA R3, R2, R3, R2 ;  /* 0x0000000302037223 */ /* 0x000fc80000000002 */
[----:B------:R-:W-:-:S04]  /*0320*/  FFMA R2, R0, R3, RZ ;  /* 0x0000000300027223 */ /* 0x000fc800000000ff */
[----:B------:R-:W-:-:S04]  /*0330*/  FFMA R7, R2, -R9, R0 ;  /* 0x8000000902077223 */ /* 0x000fc80000000000 */
[----:B------:R-:W-:Y:S01]  /*0340*/  FFMA R7, R3, R7, R2 ;  /* 0x0000000703077223 */ /* 0x000fe20000000002 */
[----:B-12---:R-:W-:Y:S06]  /*0350*/  @!P0 BRA `(.L_x_1) ;  /* 0x0000000000108947 */ /* 0x006fec0003800000 */
[----:B------:R-:W0:Y:S01]  /*0360*/  LDCU UR6, c[0x0][0x390] ;  /* 0x00007200ff0677ac */ /* 0x000e220008000800 */
[----:B------:R-:W-:Y:S02]  /*0370*/  MOV R8, 0x3a0 ;  /* 0x000003a000087802 */ /* 0x000fe40000000f00 */
[----:B0-----:R-:W-:-:S07]  /*0380*/  MOV R3, UR6 ;  /* 0x0000000600037c02 */ /* 0x001fce0008000f00 */
[----:B------:R-:W-:Y:S05]  /*0390*/  CALL.REL.NOINC `($__internal_0_$__cuda_sm3x_div_rn_noftz_f32_slowpath) ;  /* 0x00000000007c7944 */ /* 0x000fea0003c00000 */
.L_x_1:
[----:B------:R-:W-:Y:S05]  /*03a0*/  BSYNC.RECONVERGENT B0 ;  /* 0x0000000000007941 */ /* 0x000fea0003800200 */
.L_x_0:
[----:B------:R-:W0:Y:S01]  /*03b0*/  LDC.64 R2, c[0x0][0x380] ;  /* 0x0000e000ff027b82 */ /* 0x000e220000000a00 */
[----:B------:R-:W-:Y:S01]  /*03c0*/  ISETP.NE.AND P0, PT, R5, RZ, PT ;  /* 0x000000ff0500720c */ /* 0x000fe20003f05270 */
[----:B0-----:R-:W-:-:S05]  /*03d0*/  IMAD.WIDE R2, R4, 0x4, R2 ;  /* 0x0000000404027825 */ /* 0x001fca00078e0202 */
[----:B------:R0:W-:Y:S07]  /*03e0*/  STG.E desc[UR4][R2.64], R7 ;  /* 0x0000000702007986 */ /* 0x0001ee000c101904 */
[----:B------:R-:W-:Y:S05]  /*03f0*/  @!P0 BRA `(.L_x_2) ;  /* 0x0000000000488947 */ /* 0x000fea0003800000 */
[----:B0-----:R-:W0:Y:S01]  /*0400*/  LDC R3, c[0x0][0x390] ;  /* 0x0000e400ff037b82 */ /* 0x001e220000000800 */
[----:B------:R-:W-:Y:S01]  /*0410*/  BSSY.RECONVERGENT B0, `(.L_x_3) ;  /* 0x000000c000007945 */ /* 0x000fe20003800200 */
[----:B0-----:R-:W-:-:S04]  /*0420*/  FMUL R3, R3, 3 ;  /* 0x4040000003037820 */ /* 0x001fc80000400000 */
[----:B------:R-:W0:Y:S08]  /*0430*/  MUFU.RCP R2, R3 ;  /* 0x0000000300027308 */ /* 0x000e300000001000 */
[----:B------:R-:W1:Y:S01]  /*0440*/  FCHK P0, R0, R3 ;  /* 0x0000000300007302 */ /* 0x000e620000000000 */
[----:B0-----:R-:W-:-:S04]  /*0450*/  FFMA R5, -R3, R2, 1 ;  /* 0x3f80000003057423 */ /* 0x001fc80000000102 */
[----:B------:R-:W-:-:S04]  /*0460*/  FFMA R5, R2, R5, R2 ;  /* 0x0000000502057223 */ /* 0x000fc80000000002 */
[----:B------:R-:W-:-:S04]  /*0470*/  FFMA R2, R0, R5, RZ ;  /* 0x0000000500027223 */ /* 0x000fc800000000ff */
[----:B------:R-:W-:-:S04]  /*0480*/  FFMA R6, -R3, R2, R0 ;  /* 0x0000000203067223 */ /* 0x000fc80000000100 */
[----:B------:R-:W-:Y:S01]  /*0490*/  FFMA R7, R5, R6, R2 ;  /* 0x0000000605077223 */ /* 0x000fe20000000002 */
[----:B-1----:R-:W-:Y:S06]  /*04a0*/  @!P0 BRA `(.L_x_4) ;  /* 0x0000000000088947 */ /* 0x002fec0003800000 */
[----:B------:R-:W-:-:S07]  /*04b0*/  MOV R8, 0x4d0 ;  /* 0x000004d000087802 */ /* 0x000fce0000000f00 */
[----:B------:R-:W-:Y:S05]  /*04c0*/  CALL.REL.NOINC `($__internal_0_$__cuda_sm3x_div_rn_noftz_f32_slowpath) ;  /* 0x0000000000307944 */ /* 0x000fea0003c00000 */
.L_x_4:
[----:B------:R-:W-:Y:S05]  /*04d0*/  BSYNC.RECONVERGENT B0 ;  /* 0x0000000000007941 */ /* 0x000fea0003800200 */
.L_x_3:
[----:B------:R-:W0:Y:S02]  /*04e0*/  LDC.64 R2, c[0x0][0x388] ;  /* 0x0000e200ff027b82 */ /* 0x000e240000000a00 */
[----:B0-----:R-:W-:-:S05]  /*04f0*/  IMAD.WIDE R4, R4, 0x4, R2 ;  /* 0x0000000404047825 */ /* 0x001fca00078e0202 */
[----:B------:R-:W-:Y:S01]  /*0500*/  STG.E desc[UR4][R4.64], R7 ;  /* 0x0000000704007986 */ /* 0x000fe2000c101904 */
[----:B------:R-:W-:Y:S05]  /*0510*/  EXIT ;  /* 0x000000000000794d */ /* 0x000fea0003800000 */
.L_x_2:
[----:B------:R-:W1:Y:S01]  /*0520*/  LDC R5, c[0x0][0x394] ;  /* 0x0000e500ff057b82 */ /* 0x000e620000000800 */
[----:B------:R-:W1:Y:S07]  /*0530*/  LDCU UR6, c[0x0][0x398] ;  /* 0x00007300ff0677ac */ /* 0x000e6e0008000800 */
[----:B0-----:R-:W0:Y:S01]  /*0540*/  LDC.64 R2, c[0x0][0x388] ;  /* 0x0000e200ff027b82 */ /* 0x001e220000000a00 */
[----:B-1----:R-:W-:-:S04]  /*0550*/  IMAD R5, R6, UR6, R5 ;  /* 0x0000000606057c24 */ /* 0x002fc8000f8e0205 */
[----:B0-----:R-:W-:-:S05]  /*0560*/  IMAD.WIDE R2, R5, 0x4, R2 ;  /* 0x0000000405027825 */ /* 0x001fca00078e0202 */
[----:B------:R-:W-:Y:S01]  /*0570*/  STG.E desc[UR4][R2.64], RZ ;  /* 0x000000ff02007986 */ /* 0x000fe2000c101904 */
[----:B------:R-:W-:Y:S05]  /*0580*/  EXIT ;  /* 0x000000000000794d */ /* 0x000fea0003800000 */
        .weak           $__internal_0_$__cuda_sm3x_div_rn_noftz_f32_slowpath
        .type           $__internal_0_$__cuda_sm3x_div_rn_noftz_f32_slowpath,@function
        .size           $__internal_0_$__cuda_sm3x_div_rn_noftz_f32_slowpath,(.L_x_182 - $__internal_0_$__cuda_sm3x_div_rn_noftz_f32_slowpath)
$__internal_0_$__cuda_sm3x_div_rn_noftz_f32_slowpath:
[----:B------:R-:W-:Y:S01]  /*0590*/  SHF.R.U32.HI R7, RZ, 0x17, R3 ;  /* 0x00000017ff077819 */ /* 0x000fe20000011603 */
[----:B------:R-:W-:Y:S01]  /*05a0*/  BSSY.RECONVERGENT B1, `(.L_x_5) ;  /* 0x0000063000017945 */ /* 0x000fe20003800200 */
[--C-:B------:R-:W-:Y:S02]  /*05b0*/  SHF.R.U32.HI R2, RZ, 0x17, R0.reuse ;  /* 0x00000017ff027819 */ /* 0x100fe40000011600 */
[----:B------:R-:W-:Y:S02]  /*05c0*/  LOP3.LUT R14, R7, 0xff, RZ, 0xc0, !PT ;  /* 0x000000ff070e7812 */ /* 0x000fe400078ec0ff */
[----:B------:R-:W-:Y:S01]  /*05d0*/  LOP3.LUT R12, R2, 0xff, RZ, 0xc0, !PT ;  /* 0x000000ff020c7812 */ /* 0x000fe200078ec0ff */
[----:B------:R-:W-:Y:S02]  /*05e0*/  IMAD.MOV.U32 R2, RZ, RZ, R0 ;  /* 0x000000ffff027224 */ /* 0x000fe400078e0000 */
[----:B------:R-:W-:Y:S02]  /*05f0*/  VIADD R10, R14, 0xffffffff ;  /* 0xffffffff0e0a7836 */ /* 0x000fe40000000000 */
[----:B------:R-:W-:-:S03]  /*0600*/  VIADD R9, R12, 0xffffffff ;  /* 0xffffffff0c097836 */ /* 0x000fc60000000000 */
[----:B------:R-:W-:-:S04]  /*0610*/  ISETP.GT.U32.AND P0, PT, R10, 0xfd, PT ;  /* 0x000000fd0a00780c */ /* 0x000fc80003f04070 */
[----:B------:R-:W-:-:S13]  /*0620*/  ISETP.GT.U32.OR P0, PT, R9, 0xfd, P0 ;  /* 0x000000fd0900780c */ /* 0x000fda0000704470 */
[----:B------:R-:W-:Y:S01]  /*0630*/  @!P0 MOV R7, RZ ;  /* 0x000000ff00078202 */ /* 0x000fe20000000f00 */
[----:B------:R-:W-:Y:S06]  /*0640*/  @!P0 BRA `(.L_x_6) ;  /* 0x00000000005c8947 */ /* 0x000fec0003800000 */
[----:B------:R-:W-:Y:S02]  /*0650*/  FSETP.GTU.FTZ.AND P0, PT, |R0|, +INF , PT ;  /* 0x7f8000000000780b */ /* 0x000fe40003f1c200 */
[----:B------:R-:W-:-:S04]  /*0660*/  FSETP.GTU.FTZ.AND P1, PT, |R3|, +INF , PT ;  /* 0x7f8000000300780b */ /* 0x000fc80003f3c200 */
[----:B------:R-:W-:-:S13]  /*0670*/  PLOP3.LUT P0, PT, P0, P1, PT, 0xf8, 0x8f ;  /* 0x00000000008f781c */ /* 0x000fda0000703f70 */
[----:B------:R-:W-:Y:S05]  /*0680*/  @P0 BRA `(.L_x_7) ;  /* 0x00000004004c0947 */ /* 0x000fea0003800000 */
[----:B------:R-:W-:-:S13]  /*0690*/  LOP3.LUT P0, RZ, R3, 0x7fffffff, R2, 0xc8, !PT ;  /* 0x7fffffff03ff7812 */ /* 0x000fda000780c802 */
[----:B------:R-:W-:Y:S05]  /*06a0*/  @!P0 BRA `(.L_x_8) ;  /* 0x00000004003c8947 */ /* 0x000fea0003800000 */
[C---:B------:R-:W-:Y:S02]  /*06b0*/  FSETP.NEU.FTZ.AND P1, PT, |R0|.reuse, +INF , PT ;  /* 0x7f8000000000780b */ /* 0x040fe40003f3d200 */
[----:B------:R-:W-:Y:S02]  /*06c0*/  FSETP.NEU.FTZ.AND P2, PT, |R3|, +INF , PT ;  /* 0x7f8000000300780b */ /* 0x000fe40003f5d200 */
[----:B------:R-:W-:-:S11]  /*06d0*/  FSETP.NEU.FTZ.AND P0, PT, |R0|, +INF , PT ;  /* 0x7f8000000000780b */ /* 0x000fd60003f1d200 */
[----:B------:R-:W-:Y:S05]  /*06e0*/  @!P2 BRA !P1, `(.L_x_8) ;  /* 0x00000004002ca947 */ /* 0x000fea0004800000 */
[----:B------:R-:W-:-:S04]  /*06f0*/  LOP3.LUT P1, RZ, R2, 0x7fffffff, RZ, 0xc0, !PT ;  /* 0x7fffffff02ff7812 */ /* 0x000fc8000782c0ff */
[----:B------:R-:W-:-:S13]  /*0700*/  PLOP3.LUT P1, PT, P2, P1, PT, 0x2f, 0xf2 ;  /* 0x0000000000f2781c */ /* 0x000fda0001722577 */
[----:B------:R-:W-:Y:S05]  /*0710*/  @P1 BRA `(.L_x_9) ;  /* 0x0000000400181947 */ /* 0x000fea0003800000 */
[----:B------:R-:W-:-:S04]  /*0720*/  LOP3.LUT P1, RZ, R3, 0x7fffffff, RZ, 0xc0, !PT ;  /* 0x7fffffff03ff7812 */ /* 0x000fc8000782c0ff */
[----:B------:R-:W-:-:S13]  /*0730*/  PLOP3.LUT P0, PT, P0, P1, PT, 0x2f, 0xf2 ;  /* 0x0000000000f2781c */ /* 0x000fda0000702577 */
[----:B------:R-:W-:Y:S05]  /*0740*/  @P0 BRA `(.L_x_10) ;  /* 0x0000000400000947 */ /* 0x000fea0003800000 */
[----:B------:R-:W-:Y:S02]  /*0750*/  ISETP.GE.AND P0, PT, R9, RZ, PT ;  /* 0x000000ff0900720c */ /* 0x000fe40003f06270 */
[----:B------:R-:W-:-:S11]  /*0760*/  ISETP.GE.AND P1, PT, R10, RZ, PT ;  /* 0x000000ff0a00720c */ /* 0x000fd60003f26270 */
[----:B------:R-:W-:Y:S02]  /*0770*/  @P0 IMAD.MOV.U32 R7, RZ, RZ, RZ ;  /* 0x000000ffff070224 */ /* 0x000fe400078e00ff */
[----:B------:R-:W-:Y:S01]  /*0780*/  @!P0 FFMA R2, R0, 1.84467440737095516160e+19, RZ ;  /* 0x5f80000000028823 */ /* 0x000fe200000000ff */
[----:B------:R-:W-:Y:S02]  /*0790*/  @!P0 IMAD.MOV.U32 R7, RZ, RZ, -0x40 ;  /* 0xffffffc0ff078424 */ /* 0x000fe400078e00ff */
[----:B------:R-:W-:Y:S02]  /*07a0*/  @!P1 FFMA R3, R3, 1.84467440737095516160e+19, RZ ;  /* 0x5f80000003039823 */ /* 0x000fe400000000ff */
[----:B------:R-:W-:-:S07]  /*07b0*/  @!P1 VIADD R7, R7, 0x40 ;  /* 0x0000004007079836 */ /* 0x000fce0000000000 */
.L_x_6:
[----:B------:R-:W-:Y:S01]  /*07c0*/  LEA R10, R14, 0xc0800000, 0x17 ;  /* 0xc08000000e0a7811 */ /* 0x000fe200078eb8ff */
[----:B------:R-:W-:Y:S03]  /*07d0*/  BSSY.RECONVERGENT B2, `(.L_x_11) ;  /* 0x0000036000027945 */ /* 0x000fe60003800200 */
[----:B------:R-:W-:Y:S01]  /*07e0*/  IADD3 R10, PT, PT, -R10, R3, RZ ;  /* 0x000000030a0a7210 */ /* 0x000fe20007ffe1ff */
[----:B------:R-:W-:-:S03]  /*07f0*/  VIADD R3, R12, 0xffffff81 ;  /* 0xffffff810c037836 */ /* 0x000fc60000000000 */
[----:B------:R0:W1:Y:S01]  /*0800*/  MUFU.RCP R9, R10 ;  /* 0x0000000a00097308 */ /* 0x0000620000001000 */
[----:B------:R-:W-:Y:S01]  /*0810*/  FADD.FTZ R11, -R10, -RZ ;  /* 0x800000ff0a0b7221 */ /* 0x000fe20000010100 */
[C---:B------:R-:W-:Y:S01]  /*0820*/  IMAD R2, R3.reuse, -0x800000, R2 ;  /* 0xff80000003027824 */ /* 0x040fe200078e0202 */
[----:B0-----:R-:W-:-:S05]  /*0830*/  IADD3 R10, PT, PT, R3, 0x7f, -R14 ;  /* 0x0000007f030a7810 */ /* 0x001fca0007ffe80e */
[----:B------:R-:W-:Y:S02]  /*0840*/  IMAD.IADD R10, R10, 0x1, R7 ;  /* 0x000000010a0a7824 */ /* 0x000fe400078e0207 */
[----:B-1----:R-:W-:-:S04]  /*0850*/  FFMA R12, R9, R11, 1 ;  /* 0x3f800000090c7423 */ /* 0x002fc8000000000b */
[----:B------:R-:W-:-:S04]  /*0860*/  FFMA R16, R9, R12, R9 ;  /* 0x0000000c09107223 */ /* 0x000fc80000000009 */
[----:B------:R-:W-:-:S04]  /*0870*/  FFMA R9, R2, R16, RZ ;  /* 0x0000001002097223 */ /* 0x000fc800000000ff */
[----:B------:R-:W-:-:S04]  /*0880*/  FFMA R12, R11, R9, R2 ;  /* 0x000000090b0c7223 */ /* 0x000fc80000000002 */
[----:B------:R-:W-:-:S04]  /*0890*/  FFMA R9, R16, R12, R9 ;  /* 0x0000000c10097223 */ /* 0x000fc80000000009 */
[----:B------:R-:W-:-:S04]  /*08a0*/  FFMA R12, R11, R9, R2 ;  /* 0x000000090b0c7223 */ /* 0x000fc80000000002 */
[----:B------:R-:W-:-:S05]  /*08b0*/  FFMA R2, R16, R12, R9 ;  /* 0x0000000c10027223 */ /* 0x000fca0000000009 */
[----:B------:R-:W-:-:S04]  /*08c0*/  SHF.R.U32.HI R3, RZ, 0x17, R2 ;  /* 0x00000017ff037819 */ /* 0x000fc80000011602 */
[----:B------:R-:W-:-:S05]  /*08d0*/  LOP3.LUT R3, R3, 0xff, RZ, 0xc0, !PT ;  /* 0x000000ff03037812 */ /* 0x000fca00078ec0ff */
[----:B------:R-:W-:-:S05]  /*08e0*/  IMAD.IADD R11, R3, 0x1, R10 ;  /* 0x00000001030b7824 */ /* 0x000fca00078e020a */
[----:B------:R-:W-:-:S04]  /*08f0*/  IADD3 R3, PT, PT, R11, -0x1, RZ ;  /* 0xffffffff0b037810 */ /* 0x000fc80007ffe0ff */
[----:B------:R-:W-:-:S13]  /*0900*/  ISETP.GE.U32.AND P0, PT, R3, 0xfe, PT ;  /* 0x000000fe0300780c */ /* 0x000fda0003f06070 */
[----:B------:R-:W-:Y:S05]  /*0910*/  @!P0 BRA `(.L_x_12) ;  /* 0x0000000000808947 */ /* 0x000fea0003800000 */
[----:B------:R-:W-:-:S13]  /*0920*/  ISETP.GT.AND P0, PT, R11, 0xfe, PT ;  /* 0x000000fe0b00780c */ /* 0x000fda0003f04270 */
[----:B------:R-:W-:Y:S05]  /*0930*/  @P0 BRA `(.L_x_13) ;  /* 0x00000000006c0947 */ /* 0x000fea0003800000 */
[----:B------:R-:W-:-:S13]  /*0940*/  ISETP.GE.AND P0, PT, R11, 0x1, PT ;  /* 0x000000010b00780c */ /* 0x000fda0003f06270 */
[----:B------:R-:W-:Y:S05]  /*0950*/  @P0 BRA `(.L_x_14) ;  /* 0x0000000000740947 */ /* 0x000fea0003800000 */
[----:B------:R-:W-:Y:S02]  /*0960*/  ISETP.GE.AND P0, PT, R11, -0x18, PT ;  /* 0xffffffe80b00780c */ /* 0x000fe40003f06270 */
[----:B------:R-:W-:-:S11]  /*0970*/  LOP3.LUT R2, R2, 0x80000000, RZ, 0xc0, !PT ;  /* 0x8000000002027812 */ /* 0x000fd600078ec0ff */
[----:B------:R-:W-:Y:S05]  /*0980*/  @!P0 BRA `(.L_x_14) ;  /* 0x0000000000688947 */ /* 0x000fea0003800000 */
[CCC-:B------:R-:W-:Y:S01]  /*0990*/  FFMA.RZ R3, R16.reuse, R12.reuse, R9.reuse ;  /* 0x0000000c10037223 */ /* 0x1c0fe2000000c009 */
[CCC-:B------:R-:W-:Y:S01]  /*09a0*/  FFMA.RM R10, R16.reuse, R12.reuse, R9.reuse ;  /* 0x0000000c100a7223 */ /* 0x1c0fe20000004009 */
[C---:B------:R-:W-:Y:S02]  /*09b0*/  ISETP.NE.AND P2, PT, R11.reuse, RZ, PT ;  /* 0x000000ff0b00720c */ /* 0x040fe40003f45270 */
[----:B------:R-:W-:Y:S02]  /*09c0*/  ISETP.NE.AND P1, PT, R11, RZ, PT ;  /* 0x000000ff0b00720c */ /* 0x000fe40003f25270 */
[----:B------:R-:W-:Y:S01]  /*09d0*/  LOP3.LUT R7, R3, 0x7fffff, RZ, 0xc0, !PT ;  /* 0x007fffff03077812 */ /* 0x000fe200078ec0ff */
[----:B------:R-:W-:Y:S01]  /*09e0*/  FFMA.RP R3, R16, R12, R9 ;  /* 0x0000000c10037223 */ /* 0x000fe20000008009 */
[----:B------:R-:W-:Y:S02]  /*09f0*/  VIADD R12, R11, 0x20 ;  /* 0x000000200b0c7836 */ /* 0x000fe40000000000 */
[----:B------:R-:W-:Y:S01]  /*0a00*/  LOP3.LUT R7, R7, 0x800000, RZ, 0xfc, !PT ;  /* 0x0080000007077812 */ /* 0x000fe200078efcff */
[----:B------:R-:W-:Y:S01]  /*0a10*/  IMAD.MOV R9, RZ, RZ, -R11 ;  /* 0x000000ffff097224 */ /* 0x000fe200078e0a0b */
[----:B------:R-:W-:-:S02]  /*0a20*/  FSETP.NEU.FTZ.AND P0, PT, R3, R10, PT ;  /* 0x0000000a0300720b */ /* 0x000fc40003f1d000 */
[----:B------:R-:W-:Y:S02]  /*0a30*/  SHF.L.U32 R12, R7, R12, RZ ;  /* 0x0000000c070c7219 */ /* 0x000fe400000006ff */
[----:B------:R-:W-:Y:S02]  /*0a40*/  SEL R10, R9, RZ, P2 ;  /* 0x000000ff090a7207 */ /* 0x000fe40001000000 */
[----:B------:R-:W-:Y:S02]  /*0a50*/  ISETP.NE.AND P1, PT, R12, RZ, P1 ;  /* 0x000000ff0c00720c */ /* 0x000fe40000f25270 */
[----:B------:R-:W-:Y:S02]  /*0a60*/  SHF.R.U32.HI R10, RZ, R10, R7 ;  /* 0x0000000aff0a7219 */ /* 0x000fe40000011607 */
[----:B------:R-:W-:Y:S02]  /*0a70*/  PLOP3.LUT P0, PT, P0, P1, PT, 0xf8, 0x8f ;  /* 0x00000000008f781c */ /* 0x000fe40000703f70 */
[----:B------:R-:W-:-:S02]  /*0a80*/  SHF.R.U32.HI R12, RZ, 0x1, R10 ;  /* 0x00000001ff0c7819 */ /* 0x000fc4000001160a */
[----:B------:R-:W-:-:S04]  /*0a90*/  SEL R3, RZ, 0x1, !P0 ;  /* 0x00000001ff037807 */ /* 0x000fc80004000000 */
[----:B------:R-:W-:-:S04]  /*0aa0*/  LOP3.LUT R3, R3, 0x1, R12, 0xf8, !PT ;  /* 0x0000000103037812 */ /* 0x000fc800078ef80c */
[----:B------:R-:W-:-:S05]  /*0ab0*/  LOP3.LUT R3, R3, R10, RZ, 0xc0, !PT ;  /* 0x0000000a03037212 */ /* 0x000fca00078ec0ff */
[----:B------:R-:W-:-:S05]  /*0ac0*/  IMAD.IADD R3, R12, 0x1, R3 ;  /* 0x000000010c037824 */ /* 0x000fca00078e0203 */
[----:B------:R-:W-:Y:S01]  /*0ad0*/  LOP3.LUT R2, R3, R2, RZ, 0xfc, !PT ;  /* 0x0000000203027212 */ /* 0x000fe200078efcff */
[----:B------:R-:W-:Y:S06]  /*0ae0*/  BRA `(.L_x_14) ;  /* 0x0000000000107947 */ /* 0x000fec0003800000 */
.L_x_13:
[----:B------:R-:W-:-:S04]  /*0af0*/  LOP3.LUT R2, R2, 0x80000000, RZ, 0xc0, !PT ;  /* 0x8000000002027812 */ /* 0x000fc800078ec0ff */
[----:B------:R-:W-:Y:S01]  /*0b00*/  LOP3.LUT R2, R2, 0x7f800000, RZ, 0xfc, !PT ;  /* 0x7f80000002027812 */ /* 0x000fe200078efcff */
[----:B------:R-:W-:Y:S06]  /*0b10*/  BRA `(.L_x_14) ;  /* 0x0000000000047947 */ /* 0x000fec0003800000 */
.L_x_12:
[----:B------:R-:W-:-:S07]  /*0b20*/  LEA R2, R10, R2, 0x17 ;  /* 0x000000020a027211 */ /* 0x000fce00078eb8ff */
.L_x_14:
[----:B------:R-:W-:Y:S05]  /*0b30*/  BSYNC.RECONVERGENT B2 ;  /* 0x0000000000027941 */ /* 0x000fea0003800200 */
.L_x_11:
[----:B------:R-:W-:Y:S05]  /*0b40*/  BRA `(.L_x_15) ;  /* 0x0000000000207947 */ /* 0x000fea0003800000 */
.L_x_10:
[----:B------:R-:W-:-:S04]  /*0b50*/  LOP3.LUT R2, R3, 0x80000000, R2, 0x48, !PT ;  /* 0x8000000003027812 */ /* 0x000fc800078e4802 */
[----:B------:R-:W-:Y:S01]  /*0b60*/  LOP3.LUT R2, R2, 0x7f800000, RZ, 0xfc, !PT ;  /* 0x7f80000002027812 */ /* 0x000fe200078efcff */
[----:B------:R-:W-:Y:S06]  /*0b70*/  BRA `(.L_x_15) ;  /* 0x0000000000147947 */ /* 0x000fec0003800000 */
.L_x_9:
[----:B------:R-:W-:Y:S01]  /*0b80*/  LOP3.LUT R2, R3, 0x80000000, R2, 0x48, !PT ;  /* 0x8000000003027812 */ /* 0x000fe200078e4802 */
[----:B------:R-:W-:Y:S06]  /*0b90*/  BRA `(.L_x_15) ;  /* 0x00000000000c7947 */ /* 0x000fec0003800000 */
.L_x_8:
[----:B------:R-:W0:Y:S01]  /*0ba0*/  MUFU.RSQ R2, -QNAN ;  /* 0xffc0000000027908 */ /* 0x000e220000001400 */
[----:B------:R-:W-:Y:S05]  /*0bb0*/  BRA `(.L_x_15) ;  /* 0x0000000000047947 */ /* 0x000fea0003800000 */
.L_x_7:
[----:B------:R-:W-:-:S07]  /*0bc0*/  FADD.FTZ R2, R0, R3 ;  /* 0x0000000300027221 */ /* 0x000fce0000010000 */
.L_x_15:
[----:B------:R-:W-:Y:S05]  /*0bd0*/  BSYNC.RECONVERGENT B1 ;  /* 0x0000000000017941 */ /* 0x000fea0003800200 */
.L_x_5:
[----:B------:R-:W-:Y:S02]  /*0be0*/  IMAD.MOV.U32 R9, RZ, RZ, 0x0 ;  /* 0x00000000ff097424 */ /* 0x000fe400078e00ff */
[----:B0-----:R-:W-:Y:S02]  /*0bf0*/  IMAD.MOV.U32 R7, RZ, RZ, R2 ;  /* 0x000000ffff077224 */ /* 0x001fe400078e0002 */
[----:B------:R-:W-:Y:S05]  /*0c00*/  RET.REL.NODEC R8 `(_Z5Tri_kPfS_fiii) ;  /* 0xfffffff008fc7950 */ /* 0x000fea0003c3ffff */
.L_x_16:
[----:B------:R-:W-:-:S00]  /*0c10*/  BRA `(.L_x_16) ;  /* 0xfffffffc00fc7947 */ /* 0x000fc0000383ffff */
[----:B------:R-:W-:-:S00]  /*0c20*/  NOP ;  /* 0x0000000000007918 */ /* 0x000fc00000000000 */
        /* <DEDUP_REMOVED lines=13> */
.L_x_182:


//--------------------- .text._Z10pcr_sym_k2PfS_S_S_i --------------------------
	.section	.text._Z10pcr_sym_k2PfS_S_S_i,"ax",@progbits
	.align	128
        .global         _Z10pcr_sym_k2PfS_S_S_i
        .type           _Z10pcr_sym_k2PfS_S_S_i,@function
        .size           _Z10pcr_sym_k2PfS_S_S_i,(.L_x_183 - _Z10pcr_sym_k2PfS_S_S_i)
        .other          _Z10pcr_sym_k2PfS_S_S_i,@"STO_CUDA_ENTRY STV_DEFAULT"
_Z10pcr_sym_k2PfS_S_S_i:
.text._Z10pcr_sym_k2PfS_S_S_i:
[----:B------:R-:W-:Y:S08]  /*0000*/  LDC R1, c[0x0][0x37c] ;  /* 0x0000df00ff017b82 */ /* 0x000ff00000000800 */
[----:B------:R-:W0:Y:S01]  /*0010*/  LDC R31, c[0x0][0x3a0] ;  /* 0x0000e800ff1f7b82 */ /* 0x000e220000000800 */
[----:B------:R-:W1:Y:S01]  /*0020*/  S2R R12, SR_TID.X ;  /* 0x00000000000c7919 */ /* 0x000e620000002100 */
[----:B------:R-:W2:Y:S06]  /*0030*/  LDCU.64 UR6, c[0x0][0x358] ;  /* 0x00006b00ff0677ac */ /* 0x000eac0008000a00 */
[----:B------:R-:W3:Y:S08]  /*0040*/  LDC R4, c[0x0][0x360] ;  /* 0x0000d800ff047b82 */ /* 0x000ef00000000800 */
[----:B------:R-:W4:Y:S01]  /*0050*/  S2UR UR4, SR_CTAID.X ;  /* 0x00000000000479c3 */ /* 0x000f220000002500 */
[----:B0-----:R-:W0:Y:S07]  /*0060*/  I2F.U32.RP R0, R31 ;  /* 0x0000001f00007306 */ /* 0x001e2e0000209000 */
[----:B------:R-:W5:Y:S01]  /*0070*/  LDC.64 R18, c[0x0][0x398] ;  /* 0x0000e600ff127b82 */ /* 0x000f620000000a00 */
[----:B0-----:R-:W0:Y:S02]  /*0080*/  MUFU.RCP R0, R0 ;  /* 0x0000000000007308 */ /* 0x001e240000001000 */
[----:B0-----:R-:W-:-:S06]  /*0090*/  IADD3 R2, PT, PT, R0, 0xffffffe, RZ ;  /* 0x0ffffffe00027810 */ /* 0x001fcc0007ffe0ff */
[----:B------:R0:W2:Y:S02]  /*00a0*/  F2I.FTZ.U32.TRUNC.NTZ R3, R2 ;  /* 0x0000000200037305 */ /* 0x0000a4000021f000 */
[----:B0-----:R-:W-:Y:S01]  /*00b0*/  IMAD.MOV.U32 R2, RZ, RZ, RZ ;  /* 0x000000ffff027224 */ /* 0x001fe200078e00ff */
[----:B--2---:R-:W-:-:S05]  /*00c0*/  IADD3 R6, PT, PT, RZ, -R3, RZ ;  /* 0x80000003ff067210 */ /* 0x004fca0007ffe0ff */
[----:B------:R-:W-:Y:S02]  /*00d0*/  IMAD R5, R6, R31, RZ ;  /* 0x0000001f06057224 */ /* 0x000fe400078e02ff */
[----:B------:R-:W0:Y:S02]  /*00e0*/  LDC.64 R6, c[0x0][0x390] ;  /* 0x0000e400ff067b82 */ /* 0x000e240000000a00 */
[----:B------:R-:W-:-:S06]  /*00f0*/  IMAD.HI.U32 R3, R3, R5, R2 ;  /* 0x0000000503037227 */ /* 0x000fcc00078e0002 */
[----:B-1----:R-:W-:-:S04]  /*0100*/  IMAD.HI.U32 R8, R3, R12, RZ ;  /* 0x0000000c03087227 */ /* 0x002fc800078e00ff */
[----:B---3--:R-:W-:Y:S01]  /*0110*/  IMAD.HI.U32 R10, R3, R4, RZ ;  /* 0x00000004030a7227 */ /* 0x008fe200078e00ff */
[----:B------:R-:W-:Y:S02]  /*0120*/  IADD3 R0, PT, PT, -R8, RZ, RZ ;  /* 0x000000ff08007210 */ /* 0x000fe40007ffe1ff */
[----:B------:R-:W-:Y:S02]  /*0130*/  LOP3.LUT R3, RZ, R31, RZ, 0x33, !PT ;  /* 0x0000001fff037212 */ /* 0x000fe400078e33ff */
[----:B------:R-:W-:Y:S01]  /*0140*/  IADD3 R2, PT, PT, -R10, RZ, RZ ;  /* 0x000000ff0a027210 */ /* 0x000fe20007ffe1ff */
[----:B------:R-:W-:-:S04]  /*0150*/  IMAD R0, R31, R0, R12 ;  /* 0x000000001f007224 */ /* 0x000fc800078e020c */
[----:B------:R-:W-:Y:S01]  /*0160*/  IMAD R2, R31, R2, R4 ;  /* 0x000000021f027224 */ /* 0x000fe200078e0204 */
[-C--:B------:R-:W-:Y:S01]  /*0170*/  ISETP.GE.U32.AND P3, PT, R0, R31.reuse, PT ;  /* 0x0000001f0000720c */ /* 0x080fe20003f66070 */
[----:B------:R-:W1:Y:S03]  /*0180*/  LDC.64 R4, c[0x0][0x388] ;  /* 0x0000e200ff047b82 */ /* 0x000e660000000a00 */
[----:B------:R-:W-:-:S09]  /*0190*/  ISETP.GE.U32.AND P2, PT, R2, R31, PT ;  /* 0x0000001f0200720c */ /* 0x000fd20003f46070 */
[----:B------:R-:W-:Y:S01]  /*01a0*/  @P3 IMAD.IADD R0, R0, 0x1, -R31 ;  /* 0x0000000100003824 */ /* 0x000fe200078e0a1f */
[----:B------:R-:W-:Y:S02]  /*01b0*/  @P3 IADD3 R8, PT, PT, R8, 0x1, RZ ;  /* 0x0000000108083810 */ /* 0x000fe40007ffe0ff */
[----:B------:R-:W-:Y:S01]  /*01c0*/  ISETP.NE.U32.AND P3, PT, R31, RZ, PT ;  /* 0x000000ff1f00720c */ /* 0x000fe20003f65070 */
[----:B------:R-:W-:Y:S01]  /*01d0*/  @P2 VIADD R10, R10, 0x1 ;  /* 0x000000010a0a2836 */ /* 0x000fe20000000000 */
[-C--:B------:R-:W-:Y:S02]  /*01e0*/  @P2 IADD3 R2, PT, PT, R2, -R31.reuse, RZ ;  /* 0x8000001f02022210 */ /* 0x080fe40007ffe0ff */
[-C--:B------:R-:W-:Y:S02]  /*01f0*/  ISETP.GE.U32.AND P1, PT, R0, R31.reuse, PT ;  /* 0x0000001f0000720c */ /* 0x080fe40003f26070 */
[----:B------:R-:W-:-:S11]  /*0200*/  ISETP.GE.U32.AND P0, PT, R2, R31, PT ;  /* 0x0000001f0200720c */ /* 0x000fd60003f06070 */
[----:B------:R-:W-:Y:S02]  /*0210*/  @P1 IADD3 R8, PT, PT, R8, 0x1, RZ ;  /* 0x0000000108081810 */ /* 0x000fe40007ffe0ff */
[----:B------:R-:W-:Y:S02]  /*0220*/  @P0 IADD3 R10, PT, PT, R10, 0x1, RZ ;  /* 0x000000010a0a0810 */ /* 0x000fe40007ffe0ff */
[C---:B------:R-:W-:Y:S02]  /*0230*/  SEL R8, R3.reuse, R8, !P3 ;  /* 0x0000000803087207 */ /* 0x040fe40005800000 */
[----:B------:R-:W-:-:S03]  /*0240*/  SEL R3, R3, R10, !P3 ;  /* 0x0000000a03037207 */ /* 0x000fc60005800000 */
[--C-:B------:R-:W-:Y:S02]  /*0250*/  IMAD.MOV R2, RZ, RZ, -R8.reuse ;  /* 0x000000ffff027224 */ /* 0x100fe400078e0a08 */
[----:B----4-:R-:W-:Y:S02]  /*0260*/  IMAD R11, R3, UR4, R8 ;  /* 0x00000004030b7c24 */ /* 0x010fe4000f8e0208 */
[----:B------:R-:W-:-:S04]  /*0270*/  IMAD R2, R31, R2, R12 ;  /* 0x000000021f027224 */ /* 0x000fc800078e020c */
[----:B------:R-:W-:-:S04]  /*0280*/  IMAD R3, R11, R31, R2 ;  /* 0x0000001f0b037224 */ /* 0x000fc800078e0202 */
[----:B-1----:R-:W-:-:S04]  /*0290*/  IMAD.WIDE R4, R3, 0x4, R4 ;  /* 0x0000000403047825 */ /* 0x002fc800078e0204 */
[C---:B0-----:R-:W-:Y:S01]  /*02a0*/  IMAD.WIDE R6, R3.reuse, 0x4, R6 ;  /* 0x0000000403067825 */ /* 0x041fe200078e0206 */
[----:B------:R0:W2:Y:S03]  /*02b0*/  LDG.E R13, desc[UR6][R4.64] ;  /* 0x00000006040d7981 */ /* 0x0000a6000c1e1900 */
[----:B-----5:R-:W-:Y:S01]  /*02c0*/  IMAD.WIDE R18, R3, 0x4, R18 ;  /* 0x0000000403127825 */ /* 0x020fe200078e0212 */
[----:B------:R1:W3:Y:S04]  /*02d0*/  LDG.E R15, desc[UR6][R6.64] ;  /* 0x00000006060f7981 */ /* 0x0002e8000c1e1900 */
[----:B------:R-:W4:Y:S01]  /*02e0*/  LDG.E R23, desc[UR6][R18.64] ;  /* 0x0000000612177981 */ /* 0x000f22000c1e1900 */
[----:B------:R-:W5:Y:S01]  /*02f0*/  S2UR UR5, SR_CgaCtaId ;  /* 0x00000000000579c3 */ /* 0x000f620000008800 */
[----:B------:R-:W-:Y:S01]  /*0300*/  IMAD R16, R31, R31, RZ ;  /* 0x0000001f1f107224 */ /* 0x000fe200078e02ff */
[----:B------:R-:W-:-:S04]  /*0310*/  UMOV UR4, 0x400 ;  /* 0x0000040000047882 */ /* 0x000fc80000000000 */
[----:B------:R-:W-:-:S05]  /*0320*/  LEA R3, R31, R16, 0x2 ;  /* 0x000000101f037211 */ /* 0x000fca00078e10ff */
[----:B------:R-:W-:Y:S01]  /*0330*/  IMAD R3, R8, R3, RZ ;  /* 0x0000000308037224 */ /* 0x000fe200078e02ff */
[----:B-----5:R-:W-:-:S06]  /*0340*/  ULEA UR4, UR5, UR4, 0x18 ;  /* 0x0000000405047291 */ /* 0x020fcc000f8ec0ff */
[----:B------:R-:W-:-:S04]  /*0350*/  LEA R3, R3, UR4, 0x2 ;  /* 0x0000000403037c11 */ /* 0x000fc8000f8e10ff */
[----:B------:R-:W-:-:S05]  /*0360*/  LEA R17, R16, R3, 0x2 ;  /* 0x0000000310117211 */ /* 0x000fca00078e10ff */
[C---:B------:R-:W-:Y:S01]  /*0370*/  IMAD R21, R31.reuse, 0x4, R17 ;  /* 0x000000041f157824 */ /* 0x040fe200078e0211 */
[----:B------:R-:W-:-:S04]  /*0380*/  ISETP.GE.AND P0, PT, R31, 0x1, PT ;  /* 0x000000011f00780c */ /* 0x000fc80003f06270 */
[----:B0-----:R-:W-:Y:S01]  /*0390*/  LEA R5, R31, R21, 0x2 ;  /* 0x000000151f057211 */ /* 0x001fe200078e10ff */
[----:B------:R-:W-:-:S03]  /*03a0*/  IMAD R4, R2, 0x4, R17 ;  /* 0x0000000402047824 */ /* 0x000fc600078e0211 */
[----:B-1----:R-:W-:Y:S02]  /*03b0*/  LEA R7, R31, R5, 0x2 ;  /* 0x000000051f077211 */ /* 0x002fe400078e10ff */
[C---:B------:R-:W-:Y:S02]  /*03c0*/  LEA R6, R2.reuse, R21, 0x2 ;  /* 0x0000001502067211 */ /* 0x040fe400078e10ff */
[C---:B------:R-:W-:Y:S01]  /*03d0*/  LEA R8, R2.reuse, R5, 0x2 ;  /* 0x0000000502087211 */ /* 0x040fe200078e10ff */
[----:B------:R-:W-:Y:S02]  /*03e0*/  IMAD R9, R2, 0x4, R7 ;  /* 0x0000000402097824 */ /* 0x000fe400078e0207 */
[----:B------:R-:W-:Y:S01]  /*03f0*/  HFMA2 R29, -RZ, RZ, 0, 0 ;  /* 0x00000000ff1d7431 */ /* 0x000fe200000001ff */
[----:B--2---:R0:W-:Y:S04]  /*0400*/  STS [R4], R13 ;  /* 0x0000000d04007388 */ /* 0x0041e80000000800 */
[----:B---3--:R0:W-:Y:S04]  /*0410*/  STS [R6], R15 ;  /* 0x0000000f06007388 */ /* 0x0081e80000000800 */
[----:B----4-:R0:W-:Y:S04]  /*0420*/  STS [R8], R23 ;  /* 0x0000001708007388 */ /* 0x0101e80000000800 */
[----:B------:R0:W-:Y:S01]  /*0430*/  STS [R9], R2 ;  /* 0x0000000209007388 */ /* 0x0001e20000000800 */
[----:B------:R-:W-:Y:S06]  /*0440*/  BAR.SYNC.DEFER_BLOCKING 0x0 ;  /* 0x0000000000007b1d */ /* 0x000fec0000010000 */
[----:B------:R-:W-:Y:S05]  /*0450*/  @!P0 BRA `(.L_x_17) ;  /* 0x0000000800108947 */ /* 0x000fea0003800000 */
[----:B------:R-:W-:Y:S01]  /*0460*/  IADD3 R0, PT, PT, R31, -0x1, RZ ;  /* 0xffffffff1f007810 */ /* 0x000fe20007ffe0ff */
[----:B------:R-:W-:Y:S01]  /*0470*/  IMAD R16, R11, R16, R2 ;  /* 0x000000100b107224 */ /* 0x000fe200078e0202 */
[----:B------:R-:W-:Y:S01]  /*0480*/  LOP3.LUT R30, R31, 0x7, RZ, 0xc0, !PT ;  /* 0x000000071f1e7812 */ /* 0x000fe200078ec0ff */
[----:B------:R-:W-:Y:S01]  /*0490*/  IMAD.MOV.U32 R20, RZ, RZ, RZ ;  /* 0x000000ffff147224 */ /* 0x000fe200078e00ff */
[----:B------:R-:W-:Y:S02]  /*04a0*/  ISETP.GE.U32.AND P1, PT, R0, 0x7, PT ;  /* 0x000000070000780c */ /* 0x000fe40003f26070 */
[----:B------:R-:W-:Y:S02]  /*04b0*/  ISETP.NE.AND P2, PT, R30, RZ, PT ;  /* 0x000000ff1e00720c */ /* 0x000fe40003f45270 */
[----:B------:R-:W-:-:S09]  /*04c0*/  MOV R29, RZ ;  /* 0x000000ff001d7202 */ /* 0x000fd20000000f00 */
[----:B------:R-:W-:Y:S05]  /*04d0*/  @!P1 BRA `(.L_x_18) ;  /* 0x0000000000ec9947 */ /* 0x000fea0003800000 */
[----:B------:R-:W-:Y:S02]  /*04e0*/  LOP3.LUT R20, R31, 0x7ffffff8, RZ, 0xc0, !PT ;  /* 0x7ffffff81f147812 */ /* 0x000fe400078ec0ff */
[----:B------:R-:W-:Y:S02]  /*04f0*/  CS2R R28, SRZ ;  /* 0x00000000001c7805 */ /* 0x000fe4000001ff00 */
[----:B------:R-:W-:-:S07]  /*0500*/  IADD3 R0, PT, PT, -R20, RZ, RZ ;  /* 0x000000ff14007210 */ /* 0x000fce0007ffe1ff */
.L_x_19:
[----:B------:R-:W1:Y:S01]  /*0510*/  LDC.64 R10, c[0x0][0x380] ;  /* 0x0000e000ff0a7b82 */ /* 0x000e620000000a00 */
[----:B------:R-:W-:-:S04]  /*0520*/  IMAD R33, R28, R31, R16 ;  /* 0x0000001f1c217224 */ /* 0x000fc800078e0210 */
[----:B-1----:R-:W-:-:S05]  /*0530*/  IMAD.WIDE R32, R33, 0x4, R10 ;  /* 0x0000000421207825 */ /* 0x002fca00078e020a */
[----:B------:R1:W2:Y:S01]  /*0540*/  LDG.E R34, desc[UR6][R32.64] ;  /* 0x0000000620227981 */ /* 0x0002a2000c1e1900 */
[----:B0-----:R-:W-:-:S04]  /*0550*/  IMAD.WIDE.U32 R22, R31, 0x4, R32 ;  /* 0x000000041f167825 */ /* 0x001fc800078e0020 */
[C---:B------:R-:W-:Y:S02]  /*0560*/  IMAD.WIDE.U32 R10, R31.reuse, 0x4, R22 ;  /* 0x000000041f0a7825 */ /* 0x040fe400078e0016 */
[----:B------:R-:W3:Y:S02]  /*0570*/  LDG.E R22, desc[UR6][R22.64] ;  /* 0x0000000616167981 */ /* 0x000ee4000c1e1900 */
[C---:B------:R-:W-:Y:S02]  /*0580*/  IMAD.WIDE.U32 R12, R31.reuse, 0x4, R10 ;  /* 0x000000041f0c7825 */ /* 0x040fe400078e000a */
[----:B------:R0:W4:Y:S02]  /*0590*/  LDG.E R10, desc[UR6][R10.64] ;  /* 0x000000060a0a7981 */ /* 0x000124000c1e1900 */
[C---:B------:R-:W-:Y:S02]  /*05a0*/  IMAD.WIDE.U32 R14, R31.reuse, 0x4, R12 ;  /* 0x000000041f0e7825 */ /* 0x040fe400078e000c */
[----:B------:R-:W5:Y:S02]  /*05b0*/  LDG.E R12, desc[UR6][R12.64] ;  /* 0x000000060c0c7981 */ /* 0x000f64000c1e1900 */
[----:B------:R-:W-:-:S02]  /*05c0*/  IMAD.WIDE.U32 R24, R31, 0x4, R14 ;  /* 0x000000041f187825 */ /* 0x000fc400078e000e */
[----:B------:R-:W5:Y:S02]  /*05d0*/  LDG.E R14, desc[UR6][R14.64] ;  /* 0x000000060e0e7981 */ /* 0x000f64000c1e1900 */
[C---:B------:R-:W-:Y:S02]  /*05e0*/  IMAD.WIDE.U32 R26, R31.reuse, 0x4, R24 ;  /* 0x000000041f1a7825 */ /* 0x040fe400078e0018 */
[----:B------:R-:W5:Y:S02]  /*05f0*/  LDG.E R24, desc[UR6][R24.64] ;  /* 0x0000000618187981 */ /* 0x000f64000c1e1900 */
[----:B-1----:R-:W-:Y:S02]  /*0600*/  IMAD.WIDE.U32 R32, R31, 0x4, R26 ;  /* 0x000000041f207825 */ /* 0x002fe400078e001a */
[----:B------:R1:W5:Y:S04]  /*0610*/  LDG.E R35, desc[UR6][R26.64] ;  /* 0x000000061a237981 */ /* 0x000368000c1e1900 */
[----:B------:R1:W5:Y:S01]  /*0620*/  LDG.E R32, desc[UR6][R32.64] ;  /* 0x0000000620207981 */ /* 0x000362000c1e1900 */
[C---:B------:R-:W-:Y:S01]  /*0630*/  IMAD R36, R28.reuse, R31, R2 ;  /* 0x0000001f1c247224 */ /* 0x040fe200078e0202 */
[----:B0-----:R-:W-:-:S03]  /*0640*/  LEA R11, R28, R5, 0x2 ;  /* 0x000000051c0b7211 */ /* 0x001fc600078e10ff */
[----:B------:R-:W-:-:S05]  /*0650*/  IMAD R36, R36, 0x4, R3 ;  /* 0x0000000424247824 */ /* 0x000fca00078e0203 */
[----:B------:R-:W-:-:S05]  /*0660*/  LEA R37, R31, R36, 0x2 ;  /* 0x000000241f257211 */ /* 0x000fca00078e10ff */
[----:B-1----:R-:W-:-:S05]  /*0670*/  IMAD R26, R31, 0x4, R37 ;  /* 0x000000041f1a7824 */ /* 0x002fca00078e0225 */
[----:B------:R-:W-:Y:S01]  /*0680*/  LEA R33, R31, R26, 0x2 ;  /* 0x0000001a1f217211 */ /* 0x000fe200078e10ff */
[----:B------:R-:W-:-:S05]  /*0690*/  VIADD R0, R0, 0x8 ;  /* 0x0000000800007836 */ /* 0x000fca0000000000 */
[----:B------:R-:W-:Y:S02]  /*06a0*/  ISETP.NE.AND P1, PT, R0, RZ, PT ;  /* 0x000000ff0000720c */ /* 0x000fe40003f25270 */
[----:B------:R-:W-:Y:S01]  /*06b0*/  IADD3 R28, PT, PT, R28, 0x8, RZ ;  /* 0x000000081c1c7810 */ /* 0x000fe20007ffe0ff */
[----:B--2---:R-:W-:Y:S04]  /*06c0*/  STS [R36], R34 ;  /* 0x0000002224007388 */ /* 0x004fe80000000800 */
[----:B------:R-:W0:Y:S04]  /*06d0*/  LDS R13, [R11] ;  /* 0x000000000b0d7984 */ /* 0x000e280000000800 */
[----:B---3--:R1:W-:Y:S04]  /*06e0*/  STS [R37], R22 ;  /* 0x0000001625007388 */ /* 0x0083e80000000800 */
[----:B------:R-:W2:Y:S04]  /*06f0*/  LDS R15, [R11+0x4] ;  /* 0x000004000b0f7984 */ /* 0x000ea80000000800 */
[----:B----4-:R-:W-:Y:S04]  /*0700*/  STS [R26], R10 ;  /* 0x0000000a1a007388 */ /* 0x010fe80000000800 */
[----:B------:R-:W3:Y:S04]  /*0710*/  LDS R23, [R11+0x8] ;  /* 0x000008000b177984 */ /* 0x000ee80000000800 */
[----:B-----5:R-:W-:Y:S04]  /*0720*/  STS [R33], R12 ;  /* 0x0000000c21007388 */ /* 0x020fe80000000800 */
[----:B------:R-:W4:Y:S01]  /*0730*/  LDS R25, [R11+0xc] ;  /* 0x00000c000b197984 */ /* 0x000f220000000800 */
[----:B0-----:R-:W-:Y:S01]  /*0740*/  FFMA R29, R34, R13, R29 ;  /* 0x0000000d221d7223 */ /* 0x001fe2000000001d */
[----:B------:R-:W-:-:S05]  /*0750*/  LEA R13, R31, R33, 0x2 ;  /* 0x000000211f0d7211 */ /* 0x000fca00078e10ff */
[C---:B------:R-:W-:Y:S01]  /*0760*/  IMAD R34, R31.reuse, 0x4, R13 ;  /* 0x000000041f227824 */ /* 0x040fe200078e020d */
[----:B------:R-:W-:Y:S04]  /*0770*/  STS [R13], R14 ;  /* 0x0000000e0d007388 */ /* 0x000fe80000000800 */
[----:B------:R-:W0:Y:S01]  /*0780*/  LDS R27, [R11+0x10] ;  /* 0x000010000b1b7984 */ /* 0x000e220000000800 */
[----:B------:R-:W-:-:S03]  /*0790*/  LEA R36, R31, R34, 0x2 ;  /* 0x000000221f247211 */ /* 0x000fc600078e10ff */
[----:B------:R-:W-:Y:S01]  /*07a0*/  STS [R34], R24 ;  /* 0x0000001822007388 */ /* 0x000fe20000000800 */
[----:B-1----:R-:W-:-:S03]  /*07b0*/  LEA R37, R31, R36, 0x2 ;  /* 0x000000241f257211 */ /* 0x002fc600078e10ff */
[----:B------:R-:W1:Y:S04]  /*07c0*/  LDS R13, [R11+0x14] ;  /* 0x000014000b0d7984 */ /* 0x000e680000000800 */
[----:B------:R-:W-:Y:S04]  /*07d0*/  STS [R36], R35 ;  /* 0x0000002324007388 */ /* 0x000fe80000000800 */
[----:B------:R-:W5:Y:S04]  /*07e0*/  LDS R26, [R11+0x18] ;  /* 0x000018000b1a7984 */ /* 0x000f680000000800 */
[----:B------:R-:W-:Y:S04]  /*07f0*/  STS [R37], R32 ;  /* 0x0000002025007388 */ /* 0x000fe80000000800 */
[----:B------:R-:W5:Y:S01]  /*0800*/  LDS R33, [R11+0x1c] ;  /* 0x00001c000b217984 */ /* 0x000f620000000800 */
[----:B--2---:R-:W-:-:S04]  /*0810*/  FFMA R15, R22, R15, R29 ;  /* 0x0000000f160f7223 */ /* 0x004fc8000000001d */
[----:B---3--:R-:W-:-:S04]  /*0820*/  FFMA R15, R10, R23, R15 ;  /* 0x000000170a0f7223 */ /* 0x008fc8000000000f */
[----:B----4-:R-:W-:-:S04]  /*0830*/  FFMA R15, R12, R25, R15 ;  /* 0x000000190c0f7223 */ /* 0x010fc8000000000f */
[----:B0-----:R-:W-:-:S04]  /*0840*/  FFMA R15, R14, R27, R15 ;  /* 0x0000001b0e0f7223 */ /* 0x001fc8000000000f */
[----:B-1----:R-:W-:-:S04]  /*0850*/  FFMA R24, R24, R13, R15 ;  /* 0x0000000d18187223 */ /* 0x002fc8000000000f */
[----:B-----5:R-:W-:-:S04]  /*0860*/  FFMA R29, R35, R26, R24 ;  /* 0x0000001a231d7223 */ /* 0x020fc80000000018 */
[----:B------:R-:W-:Y:S01]  /*0870*/  FFMA R29, R32, R33, R29 ;  /* 0x00000021201d7223 */ /* 0x000fe2000000001d */
[----:B------:R-:W-:Y:S06]  /*0880*/  @P1 BRA `(.L_x_19) ;  /* 0xfffffffc00201947 */ /* 0x000fec000383ffff */
.L_x_18:
[----:B------:R-:W-:Y:S05]  /*0890*/  @!P2 BRA `(.L_x_17) ;  /* 0x000000040000a947 */ /* 0x000fea0003800000 */
[----:B------:R-:W-:Y:S02]  /*08a0*/  ISETP.GE.U32.AND P1, PT, R30, 0x4, PT ;  /* 0x000000041e00780c */ /* 0x000fe40003f26070 */
[----:B------:R-:W-:-:S04]  /*08b0*/  LOP3.LUT R26, R31, 0x3, RZ, 0xc0, !PT ;  /* 0x000000031f1a7812 */ /* 0x000fc800078ec0ff */
[----:B------:R-:W-:-:S07]  /*08c0*/  ISETP.NE.AND P2, PT, R26, RZ, PT ;  /* 0x000000ff1a00720c */ /* 0x000fce0003f45270 */
[----:B------:R-:W-:Y:S06]  /*08d0*/  @!P1 BRA `(.L_x_20) ;  /* 0x0000000000749947 */ /* 0x000fec0003800000 */
[----:B0-----:R-:W0:Y:S01]  /*08e0*/  LDC.64 R22, c[0x0][0x380] ;  /* 0x0000e000ff167b82 */ /* 0x001e220000000a00 */
[----:B------:R-:W-:-:S04]  /*08f0*/  IMAD R11, R20, R31, R16 ;  /* 0x0000001f140b7224 */ /* 0x000fc800078e0210 */
[----:B0-----:R-:W-:-:S04]  /*0900*/  IMAD.WIDE R22, R11, 0x4, R22 ;  /* 0x000000040b167825 */ /* 0x001fc800078e0216 */
[C---:B------:R-:W-:Y:S02]  /*0910*/  IMAD.WIDE.U32 R10, R31.reuse, 0x4, R22 ;  /* 0x000000041f0a7825 */ /* 0x040fe400078e0016 */
[----:B------:R-:W2:Y:S02]  /*0920*/  LDG.E R22, desc[UR6][R22.64] ;  /* 0x0000000616167981 */ /* 0x000ea4000c1e1900 */
[C---:B------:R-:W-:Y:S02]  /*0930*/  IMAD.WIDE.U32 R12, R31.reuse, 0x4, R10 ;  /* 0x000000041f0c7825 */ /* 0x040fe400078e000a */
[----:B------:R-:W3:Y:S02]  /*0940*/  LDG.E R10, desc[UR6][R10.64] ;  /* 0x000000060a0a7981 */ /* 0x000ee4000c1e1900 */
[----:B------:R-:W-:Y:S02]  /*0950*/  IMAD.WIDE.U32 R14, R31, 0x4, R12 ;  /* 0x000000041f0e7825 */ /* 0x000fe400078e000c */
[----:B------:R-:W4:Y:S04]  /*0960*/  LDG.E R12, desc[UR6][R12.64] ;  /* 0x000000060c0c7981 */ /* 0x000f28000c1e1900 */
[----:B------:R-:W5:Y:S01]  /*0970*/  LDG.E R14, desc[UR6][R14.64] ;  /* 0x000000060e0e7981 */ /* 0x000f62000c1e1900 */
[----:B------:R-:W-:-:S02]  /*0980*/  IMAD R0, R20, R31, R2 ;  /* 0x0000001f14007224 */ /* 0x000fc400078e0202 */
[C---:B------:R-:W-:Y:S01]  /*0990*/  IMAD R24, R20.reuse, 0x4, R5 ;  /* 0x0000000414187824 */ /* 0x040fe200078e0205 */
[----:B------:R-:W-:Y:S02]  /*09a0*/  IADD3 R20, PT, PT, R20, 0x4, RZ ;  /* 0x0000000414147810 */ /* 0x000fe40007ffe0ff */
[----:B------:R-:W-:-:S04]  /*09b0*/  LEA R0, R0, R3, 0x2 ;  /* 0x0000000300007211 */ /* 0x000fc800078e10ff */
[----:B------:R-:W-:-:S04]  /*09c0*/  LEA R25, R31, R0, 0x2 ;  /* 0x000000001f197211 */ /* 0x000fc800078e10ff */
[----:B------:R-:W-:-:S05]  /*09d0*/  LEA R27, R31, R25, 0x2 ;  /* 0x000000191f1b7211 */ /* 0x000fca00078e10ff */
[----:B------:R-:W-:Y:S01]  /*09e0*/  IMAD R33, R31, 0x4, R27 ;  /* 0x000000041f217824 */ /* 0x000fe200078e021b */
[----:B--2---:R-:W-:Y:S04]  /*09f0*/  STS [R0], R22 ;  /* 0x0000001600007388 */ /* 0x004fe80000000800 */
[----:B------:R-:W0:Y:S04]  /*0a00*/  LDS R23, [R24] ;  /* 0x0000000018177984 */ /* 0x000e280000000800 */
[----:B---3--:R-:W-:Y:S04]  /*0a10*/  STS [R25], R10 ;  /* 0x0000000a19007388 */ /* 0x008fe80000000800 */
[----:B------:R-:W1:Y:S04]  /*0a20*/  LDS R11, [R24+0x4] ;  /* 0x00000400180b7984 */ /* 0x000e680000000800 */
[----:B----4-:R-:W-:Y:S04]  /*0a30*/  STS [R27], R12 ;  /* 0x0000000c1b007388 */ /* 0x010fe80000000800 */
[----:B------:R-:W2:Y:S04]  /*0a40*/  LDS R13, [R24+0x8] ;  /* 0x00000800180d7984 */ /* 0x000ea80000000800 */
[----:B-----5:R-:W-:Y:S04]  /*0a50*/  STS [R33], R14 ;  /* 0x0000000e21007388 */ /* 0x020fe80000000800 */
[----:B------:R-:W3:Y:S01]  /*0a60*/  LDS R15, [R24+0xc] ;  /* 0x00000c00180f7984 */ /* 0x000ee20000000800 */
[----:B0-----:R-:W-:-:S04]  /*0a70*/  FFMA R23, R22, R23, R29 ;  /* 0x0000001716177223 */ /* 0x001fc8000000001d */
[----:B-1----:R-:W-:-:S04]  /*0a80*/  FFMA R11, R10, R11, R23 ;  /* 0x0000000b0a0b7223 */ /* 0x002fc80000000017 */
[----:B--2---:R-:W-:-:S04]  /*0a90*/  FFMA R11, R12, R13, R11 ;  /* 0x0000000d0c0b7223 */ /* 0x004fc8000000000b */
[----:B---3--:R-:W-:-:S07]  /*0aa0*/  FFMA R29, R14, R15, R11 ;  /* 0x0000000f0e1d7223 */ /* 0x008fce000000000b */
.L_x_20:
[----:B------:R-:W-:Y:S05]  /*0ab0*/  @!P2 BRA `(.L_x_17) ;  /* 0x000000000078a947 */ /* 0x000fea0003800000 */
[----:B------:R-:W-:Y:S02]  /*0ac0*/  ISETP.NE.AND P1, PT, R26, 0x1, PT ;  /* 0x000000011a00780c */ /* 0x000fe40003f25270 */
[----:B------:R-:W-:-:S04]  /*0ad0*/  LOP3.LUT R0, R31, 0x1, RZ, 0xc0, !PT ;  /* 0x000000011f007812 */ /* 0x000fc800078ec0ff */
[----:B------:R-:W-:-:S07]  /*0ae0*/  ISETP.NE.U32.AND P2, PT, R0, 0x1, PT ;  /* 0x000000010000780c */ /* 0x000fce0003f45070 */
[----:B0-----:R-:W0:Y:S01]  /*0af0*/  @P1 LDC.64 R14, c[0x0][0x380] ;  /* 0x0000e000ff0e1b82 */ /* 0x001e220000000a00 */
[C---:B------:R-:W-:Y:S01]  /*0b00*/  @P1 IMAD R13, R20.reuse, R31, R16 ;  /* 0x0000001f140d1224 */ /* 0x040fe200078e0210 */
[C---:B------:R-:W-:Y:S01]  /*0b10*/  @P1 LEA R24, R20.reuse, R5, 0x2 ;  /* 0x0000000514181211 */ /* 0x040fe200078e10ff */
[C---:B------:R-:W-:Y:S02]  /*0b20*/  @P1 IMAD R0, R20.reuse, R31, R2 ;  /* 0x0000001f14001224 */ /* 0x040fe400078e0202 */
[----:B------:R-:W-:-:S03]  /*0b30*/  @P1 VIADD R20, R20, 0x2 ;  /* 0x0000000214141836 */ /* 0x000fc60000000000 */
[----:B------:R-:W1:Y:S01]  /*0b40*/  @!P2 LDC.64 R10, c[0x0][0x380] ;  /* 0x0000e000ff0aab82 */ /* 0x000e620000000a00 */
[----:B------:R-:W-:Y:S02]  /*0b50*/  @!P2 IMAD R23, R20, R31, R16 ;  /* 0x0000001f1417a224 */ /* 0x000fe400078e0210 */
[----:B0-----:R-:W-:-:S04]  /*0b60*/  @P1 IMAD.WIDE R14, R13, 0x4, R14 ;  /* 0x000000040d0e1825 */ /* 0x001fc800078e020e */
[----:B------:R-:W-:Y:S02]  /*0b70*/  @P1 IMAD.WIDE.U32 R12, R31, 0x4, R14 ;  /* 0x000000041f0c1825 */ /* 0x000fe400078e000e */
[----:B------:R-:W2:Y:S02]  /*0b80*/  @P1 LDG.E R14, desc[UR6][R14.64] ;  /* 0x000000060e0e1981 */ /* 0x000ea4000c1e1900 */
[----:B-1----:R-:W-:Y:S02]  /*0b90*/  @!P2 IMAD.WIDE R10, R23, 0x4, R10 ;  /* 0x00000004170aa825 */ /* 0x002fe400078e020a */
[----:B------:R-:W3:Y:S04]  /*0ba0*/  @P1 LDG.E R25, desc[UR6][R12.64] ;  /* 0x000000060c191981 */ /* 0x000ee8000c1e1900 */
[----:B------:R-:W4:Y:S01]  /*0bb0*/  @!P2 LDG.E R10, desc[UR6][R10.64] ;  /* 0x000000060a0aa981 */ /* 0x000f22000c1e1900 */
[----:B------:R-:W-:Y:S01]  /*0bc0*/  @P1 LEA R22, R0, R3, 0x2 ;  /* 0x0000000300161211 */ /* 0x000fe200078e10ff */
[C---:B------:R-:W-:Y:S01]  /*0bd0*/  @!P2 IMAD R16, R20.reuse, R31, R2 ;  /* 0x0000001f1410a224 */ /* 0x040fe200078e0202 */
[----:B------:R-:W-:-:S02]  /*0be0*/  @!P2 LEA R20, R20, R5, 0x2 ;  /* 0x000000051414a211 */ /* 0x000fc400078e10ff */
[----:B------:R-:W-:Y:S01]  /*0bf0*/  @P1 LEA R26, R31, R22, 0x2 ;  /* 0x000000161f1a1211 */ /* 0x000fe200078e10ff */
[----:B------:R-:W-:Y:S01]  /*0c00*/  @!P2 IMAD R23, R16, 0x4, R3 ;  /* 0x000000041017a824 */ /* 0x000fe200078e0203 */
[----:B--2---:R-:W-:Y:S04]  /*0c10*/  @P1 STS [R22], R14 ;  /* 0x0000000e16001388 */ /* 0x004fe80000000800 */
[----:B------:R-:W0:Y:S04]  /*0c20*/  @P1 LDS R0, [R24] ;  /* 0x0000000018001984 */ /* 0x000e280000000800 */
[----:B---3--:R-:W-:Y:S04]  /*0c30*/  @P1 STS [R26], R25 ;  /* 0x000000191a001388 */ /* 0x008fe80000000800 */
[----:B------:R-:W1:Y:S04]  /*0c40*/  @P1 LDS R13, [R24+0x4] ;  /* 0x00000400180d1984 */ /* 0x000e680000000800 */
[----:B----4-:R-:W-:Y:S04]  /*0c50*/  @!P2 STS [R23], R10 ;  /* 0x0000000a1700a388 */ /* 0x010fe80000000800 */
[----:B------:R-:W2:Y:S01]  /*0c60*/  @!P2 LDS R20, [R20] ;  /* 0x000000001414a984 */ /* 0x000ea20000000800 */
[----:B0-----:R-:W-:-:S04]  /*0c70*/  @P1 FFMA R0, R14, R0, R29 ;  /* 0x000000000e001223 */ /* 0x001fc8000000001d */
[----:B-1----:R-:W-:-:S04]  /*0c80*/  @P1 FFMA R29, R25, R13, R0 ;  /* 0x0000000d191d1223 */ /* 0x002fc80000000000 */
[----:B--2---:R-:W-:-:S07]  /*0c90*/  @!P2 FFMA R29, R10, R20, R29 ;  /* 0x000000140a1da223 */ /* 0x004fce000000001d */
.L_x_17:
[----:B------:R-:W-:Y:S01]  /*0ca0*/  I2FP.F32.S32 R0, R31 ;  /* 0x0000001f00007245 */ /* 0x000fe20000201400 */
[----:B------:R-:W-:Y:S01]  /*0cb0*/  BAR.SYNC.DEFER_BLOCKING 0x0 ;  /* 0x0000000000007b1d */ /* 0x000fe20000010000 */
[----:B0-----:R-:W-:-:S03]  /*0cc0*/  MOV R13, 0x3dc6b27f ;  /* 0x3dc6b27f000d7802 */ /* 0x001fc60000000f00 */
[----:B------:R-:W-:-:S05]  /*0cd0*/  @!P0 FMUL R0, R0, 8388608 ;  /* 0x4b00000000008820 */ /* 0x000fca0000400000 */
[----:B------:R-:W-:-:S04]  /*0ce0*/  IADD3 R10, PT, PT, R0, -0x3f3504f3, RZ ;  /* 0xc0cafb0d000a7810 */ /* 0x000fc80007ffe0ff */
[----:B------:R-:W-:-:S05]  /*0cf0*/  LOP3.LUT R11, R10, 0xff800000, RZ, 0xc0, !PT ;  /* 0xff8000000a0b7812 */ /* 0x000fca00078ec0ff */
[----:B------:R-:W-:Y:S01]  /*0d00*/  IMAD.IADD R10, R0, 0x1, -R11 ;  /* 0x00000001000a7824 */ /* 0x000fe200078e0a0b */
[----:B------:R-:W-:-:S03]  /*0d10*/  I2FP.F32.S32 R11, R11 ;  /* 0x0000000b000b7245 */ /* 0x000fc60000201400 */
[----:B------:R-:W-:Y:S01]  /*0d20*/  FADD R12, R10, -1 ;  /* 0xbf8000000a0c7421 */ /* 0x000fe20000000000 */
[----:B------:R-:W-:Y:S01]  /*0d30*/  FSEL R10, RZ, -23, P0 ;  /* 0xc1b80000ff0a7808 */ /* 0x000fe20000000000 */
[----:B------:R0:W-:Y:S01]  /*0d40*/  STS [R8], R29 ;  /* 0x0000001d08007388 */ /* 0x0001e20000000800 */
[----:B------:R-:W-:Y:S01]  /*0d50*/  ISETP.GT.U32.AND P0, PT, R0, 0x7f7fffff, PT ;  /* 0x7f7fffff0000780c */ /* 0x000fe20003f04070 */
[C---:B------:R-:W-:Y:S02]  /*0d60*/  FFMA R13, R12.reuse, R13, -0.16845393180847167969 ;  /* 0xbe2c7f300c0d7423 */ /* 0x040fe4000000000d */
[----:B------:R-:W-:Y:S01]  /*0d70*/  FFMA R10, R11, 1.1920928955078125e-07, R10 ;  /* 0x340000000b0a7823 */ /* 0x000fe2000000000a */
[----:B------:R-:W-:Y:S01]  /*0d80*/  MOV R11, 0x7f800000 ;  /* 0x7f800000000b7802 */ /* 0x000fe20000000f00 */
[----:B------:R-:W-:-:S04]  /*0d90*/  FFMA R13, R12, R13, 0.1716887056827545166 ;  /* 0x3e2fcf2a0c0d7423 */ /* 0x000fc8000000000d */
[----:B------:R-:W-:-:S04]  /*0da0*/  FFMA R13, R12, R13, -0.17900948226451873779 ;  /* 0xbe374e430c0d7423 */ /* 0x000fc8000000000d */
[----:B------:R-:W-:-:S04]  /*0db0*/  FFMA R13, R12, R13, 0.20512372255325317383 ;  /* 0x3e520bf40c0d7423 */ /* 0x000fc8000000000d */
[----:B------:R-:W-:-:S04]  /*0dc0*/  FFMA R13, R12, R13, -0.24046532809734344482 ;  /* 0xbe763c8b0c0d7423 */ /* 0x000fc8000000000d */
[----:B------:R-:W-:-:S04]  /*0dd0*/  FFMA R13, R12, R13, 0.28857114911079406738 ;  /* 0x3e93bf990c0d7423 */ /* 0x000fc8000000000d */
[----:B------:R-:W-:-:S04]  /*0de0*/  FFMA R13, R12, R13, -0.36067417263984680176 ;  /* 0xbeb8aa490c0d7423 */ /* 0x000fc8000000000d */
[----:B------:R-:W-:-:S04]  /*0df0*/  FFMA R13, R12, R13, 0.48089820146560668945 ;  /* 0x3ef6384a0c0d7423 */ /* 0x000fc8000000000d */
[----:B------:R-:W-:-:S04]  /*0e00*/  FFMA R13, R12, R13, -0.72134751081466674805 ;  /* 0xbf38aa3b0c0d7423 */ /* 0x000fc8000000000d */
[----:B------:R-:W-:-:S04]  /*0e10*/  FMUL R13, R12, R13 ;  /* 0x0000000d0c0d7220 */ /* 0x000fc80000400000 */
[----:B------:R-:W-:-:S04]  /*0e20*/  FMUL R13, R12, R13 ;  /* 0x0000000d0c0d7220 */ /* 0x000fc80000400000 */
[----:B------:R-:W-:Y:S01]  /*0e30*/  FFMA R13, R12, 1.4426950216293334961, R13 ;  /* 0x3fb8aa3b0c0d7823 */ /* 0x000fe2000000000d */
[----:B------:R-:W-:-:S03]  /*0e40*/  VIADD R12, R2, 0x1 ;  /* 0x00000001020c7836 */ /* 0x000fc60000000000 */
[----:B------:R-:W-:Y:S01]  /*0e50*/  FADD R10, R10, R13 ;  /* 0x0000000d0a0a7221 */ /* 0x000fe20000000000 */
[C---:B------:R-:W-:Y:S01]  /*0e60*/  @P0 FFMA R10, R0.reuse, R11, +INF ;  /* 0x7f800000000a0423 */ /* 0x040fe2000000000b */
[----:B------:R-:W-:Y:S02]  /*0e70*/  FSETP.NEU.AND P0, PT, R0, RZ, PT ;  /* 0x000000ff0000720b */ /* 0x000fe40003f0d000 */
[----:B------:R-:W-:Y:S02]  /*0e80*/  LOP3.LUT R0, R2, 0x1, RZ, 0xc0, !PT ;  /* 0x0000000102007812 */ /* 0x000fe400078ec0ff */
[----:B------:R-:W-:Y:S02]  /*0e90*/  FSEL R10, R10, -INF , P0 ;  /* 0xff8000000a0a7808 */ /* 0x000fe40000000000 */
[----:B------:R-:W-:Y:S02]  /*0ea0*/  LEA.HI R11, R31, R31, RZ, 0x1 ;  /* 0x0000001f1f0b7211 */ /* 0x000fe400078f08ff */
[----:B------:R-:W-:-:S02]  /*0eb0*/  ISETP.NE.U32.AND P0, PT, R0, 0x1, PT ;  /* 0x000000010000780c */ /* 0x000fc40003f05070 */
[----:B------:R-:W1:Y:S01]  /*0ec0*/  F2I.TRUNC.NTZ R10, R10 ;  /* 0x0000000a000a7305 */ /* 0x000e62000020f100 */
[----:B------:R-:W-:Y:S02]  /*0ed0*/  SHF.R.U32.HI R0, RZ, 0x1, R11 ;  /* 0x00000001ff007819 */ /* 0x000fe4000001160b */
[-C--:B------:R-:W-:Y:S02]  /*0ee0*/  ISETP.GE.AND P1, PT, R12, R31.reuse, PT ;  /* 0x0000001f0c00720c */ /* 0x080fe40003f26270 */
[----:B------:R-:W-:Y:S02]  /*0ef0*/  IADD3 R0, PT, PT, -R0, R31, RZ ;  /* 0x0000001f00007210 */ /* 0x000fe40007ffe1ff */
[----:B------:R-:W-:Y:S02]  /*0f00*/  SEL R14, R12, RZ, !P1 ;  /* 0x000000ff0c0e7207 */ /* 0x000fe40004800000 */
[----:B------:R-:W-:Y:S02]  /*0f10*/  SEL R11, R0, RZ, !P0 ;  /* 0x000000ff000b7207 */ /* 0x000fe40004000000 */
[----:B-1----:R-:W-:-:S04]  /*0f20*/  VIMNMX R13, PT, PT, R10, -0x1, !PT ;  /* 0xffffffff0a0d7848 */ /* 0x002fc80007fe0100 */
[----:B------:R-:W-:-:S04]  /*0f30*/  IADD3 R13, PT, PT, -R13, RZ, RZ ;  /* 0x000000ff0d0d7210 */ /* 0x000fc80007ffe1ff */
[----:B------:R-:W-:-:S13]  /*0f40*/  ISETP.NE.AND P2, PT, R13, 0x1, PT ;  /* 0x000000010d00780c */ /* 0x000fda0003f45270 */
[----:B0-----:R-:W-:Y:S05]  /*0f50*/  @!P2 BRA `(.L_x_21) ;  /* 0x0000000400e0a947 */ /* 0x001fea0003800000 */
[C---:B------:R-:W-:Y:S01]  /*0f60*/  VIMNMX.U32 R0, PT, PT, R2.reuse, 0x1, !PT ;  /* 0x0000000102007848 */ /* 0x040fe20007fe0000 */
[----:B------:R-:W-:Y:S01]  /*0f70*/  UMOV UR4, URZ ;  /* 0x000000ff00047c82 */ /* 0x000fe20008000000 */
[----:B------:R-:W-:Y:S01]  /*0f80*/  LEA.HI R22, R2, R11, RZ, 0x1f ;  /* 0x0000000b02167211 */ /* 0x000fe200078ff8ff */
[----:B------:R-:W-:Y:S01]  /*0f90*/  IMAD.MOV.U32 R11, RZ, RZ, R13 ;  /* 0x000000ffff0b7224 */ /* 0x000fe200078e000d */
[----:B------:R-:W-:Y:S02]  /*0fa0*/  LEA R0, R0, 0xfffffffc, 0x2 ;  /* 0xfffffffc00007811 */ /* 0x000fe400078e10ff */
[-C--:B------:R-:W-:Y:S02]  /*0fb0*/  LEA R12, R14, R17.reuse, 0x2 ;  /* 0x000000110e0c7211 */ /* 0x080fe400078e10ff */
[----:B------:R-:W-:Y:S02]  /*0fc0*/  LEA R15, R22, R17, 0x2 ;  /* 0x00000011160f7211 */ /* 0x000fe400078e10ff */
[----:B------:R-:W-:Y:S01]  /*0fd0*/  IADD3 R16, PT, PT, R17, R0, RZ ;  /* 0x0000000011107210 */ /* 0x000fe20007ffe0ff */
[----:B------:R-:W-:Y:S01]  /*0fe0*/  IMAD.IADD R17, R21, 0x1, R0 ;  /* 0x0000000115117824 */ /* 0x000fe200078e0200 */
[CC--:B------:R-:W-:Y:S01]  /*0ff0*/  LEA R13, R14.reuse, R21.reuse, 0x2 ;  /* 0x000000150e0d7211 */ /* 0x0c0fe200078e10ff */
[----:B------:R-:W-:Y:S01]  /*1000*/  IMAD R14, R14, 0x4, R5 ;  /* 0x000000040e0e7824 */ /* 0x000fe200078e0205 */
[----:B------:R-:W-:-:S02]  /*1010*/  LEA R20, R22, R21, 0x2 ;  /* 0x0000001516147211 */ /* 0x000fc400078e10ff */
[C---:B------:R-:W-:Y:S01]  /*1020*/  LEA R21, R22.reuse, R5, 0x2 ;  /* 0x0000000516157211 */ /* 0x040fe200078e10ff */
[----:B------:R-:W-:-:S07]  /*1030*/  IMAD R22, R22, 0x4, R7 ;  /* 0x0000000416167824 */ /* 0x000fce00078e0207 */
.L_x_35:
[----:B0-----:R-:W0:Y:S01]  /*1040*/  LDS R24, [R4] ;  /* 0x0000000004187984 */ /* 0x001e220000000800 */
[----:B------:R-:W-:Y:S01]  /*1050*/  IADD3 R11, PT, PT, R11, 0x1, RZ ;  /* 0x000000010b0b7810 */ /* 0x000fe20007ffe0ff */
[----:B------:R-:W-:Y:S02]  /*1060*/  BSSY.RECONVERGENT B0, `(.L_x_22) ;  /* 0x0000039000007945 */ /* 0x000fe40003800200 */
[----:B------:R1:W2:Y:S01]  /*1070*/  LDS R23, [R9] ;  /* 0x0000000009177984 */ /* 0x0002a20000000800 */
[----:B------:R-:W-:-:S03]  /*1080*/  ISETP.NE.AND P2, PT, R11, 0x1, PT ;  /* 0x000000010b00780c */ /* 0x000fc60003f45270 */
[----:B------:R1:W3:Y:S04]  /*1090*/  LDS R25, [R6] ;  /* 0x0000000006197984 */ /* 0x0002e80000000800 */
[----:B------:R1:W4:Y:S01]  /*10a0*/  LDS R26, [R8] ;  /* 0x00000000081a7984 */ /* 0x0003220000000800 */
[----:B0-----:R-:W-:-:S13]  /*10b0*/  FSETP.GT.AND P0, PT, |R24|, 1.0000000116860974231e-07, PT ;  /* 0x33d6bf951800780b */ /* 0x001fda0003f04200 */
[----:B-1234-:R-:W-:Y:S05]  /*10c0*/  @!P0 BRA `(.L_x_23) ;  /* 0x0000000000c88947 */ /* 0x01efea0003800000 */
[----:B------:R-:W0:Y:S01]  /*10d0*/  LDS R28, [R17] ;  /* 0x00000000111c7984 */ /* 0x000e220000000800 */
[----:B------:R-:W-:Y:S01]  /*10e0*/  VIMNMX.U32 R0, PT, PT, R2, 0x1, !PT ;  /* 0x0000000102007848 */ /* 0x000fe20007fe0000 */
[----:B------:R-:W-:Y:S01]  /*10f0*/  FMUL R29, R24, R24 ;  /* 0x00000018181d7220 */ /* 0x000fe20000400000 */
[----:B------:R-:W-:Y:S01]  /*1100*/  BSSY.RECONVERGENT B1, `(.L_x_24) ;  /* 0x000000f000017945 */ /* 0x000fe20003800200 */
[----:B------:R1:W2:Y:S01]  /*1110*/  LDS R27, [R16] ;  /* 0x00000000101b7984 */ /* 0x0002a20000000800 */
[----:B------:R-:W-:-:S06]  /*1120*/  LEA R37, R0, R5, 0x2 ;  /* 0x0000000500257211 */ /* 0x000fcc00078e10ff */
[----:B------:R-:W3:Y:S01]  /*1130*/  LDS R37, [R37+-0x4] ;  /* 0xfffffc0025257984 */ /* 0x000ee20000000800 */
[----:B0-----:R-:W0:Y:S08]  /*1140*/  MUFU.RCP R31, R28 ;  /* 0x0000001c001f7308 */ /* 0x001e300000001000 */
[----:B------:R-:W4:Y:S01]  /*1150*/  FCHK P0, R29, R28 ;  /* 0x0000001c1d007302 */ /* 0x000f220000000000 */
[----:B0-----:R-:W-:-:S04]  /*1160*/  FFMA R0, -R28, R31, 1 ;  /* 0x3f8000001c007423 */ /* 0x001fc8000000011f */
[----:B------:R-:W-:-:S04]  /*1170*/  FFMA R0, R31, R0, R31 ;  /* 0x000000001f007223 */ /* 0x000fc8000000001f */
[----:B------:R-:W-:-:S04]  /*1180*/  FFMA R31, R29, R0, RZ ;  /* 0x000000001d1f7223 */ /* 0x000fc800000000ff */
[----:B------:R-:W-:-:S04]  /*1190*/  FFMA R30, -R28, R31, R29 ;  /* 0x0000001f1c1e7223 */ /* 0x000fc8000000011d */
[----:B------:R-:W-:Y:S01]  /*11a0*/  FFMA R30, R0, R30, R31 ;  /* 0x0000001e001e7223 */ /* 0x000fe2000000001f */
[----:B-1234-:R-:W-:Y:S06]  /*11b0*/  @!P0 BRA `(.L_x_25) ;  /* 0x00000000000c8947 */ /* 0x01efec0003800000 */
[----:B------:R-:W-:-:S07]  /*11c0*/  MOV R0, 0x11e0 ;  /* 0x000011e000007802 */ /* 0x000fce0000000f00 */
[----:B------:R-:W-:Y:S05]  /*11d0*/  CALL.REL.NOINC `($__internal_1_$__cuda_sm3x_div_rn_noftz_f32_slowpath) ;  /* 0x0000000c009c7944 */ /* 0x000fea0003c00000 */
[----:B------:R-:W-:-:S07]  /*11e0*/  IMAD.MOV.U32 R30, RZ, RZ, R29 ;  /* 0x000000ffff1e7224 */ /* 0x000fce00078e001d */
.L_x_25:
[----:B------:R-:W-:Y:S05]  /*11f0*/  BSYNC.RECONVERGENT B1 ;  /* 0x0000000000017941 */ /* 0x000fea0003800200 */
.L_x_24:
[----:B------:R-:W0:Y:S01]  /*1200*/  MUFU.RCP R29, R28 ;  /* 0x0000001c001d7308 */ /* 0x000e220000001000 */
[----:B------:R-:W-:Y:S01]  /*1210*/  FMUL R37, R24, R37 ;  /* 0x0000002518257220 */ /* 0x000fe20000400000 */
[----:B------:R-:W-:Y:S01]  /*1220*/  BSSY.RECONVERGENT B1, `(.L_x_26) ;  /* 0x000000c000017945 */ /* 0x000fe20003800200 */
[----:B------:R-:W-:-:S05]  /*1230*/  FADD R25, R25, -R30 ;  /* 0x8000001e19197221 */ /* 0x000fca0000000000 */
[----:B------:R-:W1:Y:S01]  /*1240*/  FCHK P0, R37, R28 ;  /* 0x0000001c25007302 */ /* 0x000e620000000000 */
[----:B0-----:R-:W-:-:S04]  /*1250*/  FFMA R0, -R28, R29, 1 ;  /* 0x3f8000001c007423 */ /* 0x001fc8000000011d */
[----:B------:R-:W-:-:S04]  /*1260*/  FFMA R0, R29, R0, R29 ;  /* 0x000000001d007223 */ /* 0x000fc8000000001d */
[----:B------:R-:W-:-:S04]  /*1270*/  FFMA R29, R0, R37, RZ ;  /* 0x00000025001d7223 */ /* 0x000fc800000000ff */
[----:B------:R-:W-:-:S04]  /*1280*/  FFMA R32, -R28, R29, R37 ;  /* 0x0000001d1c207223 */ /* 0x000fc80000000125 */
[----:B------:R-:W-:Y:S01]  /*1290*/  FFMA R29, R0, R32, R29 ;  /* 0x00000020001d7223 */ /* 0x000fe2000000001d */
[----:B-1----:R-:W-:Y:S06]  /*12a0*/  @!P0 BRA `(.L_x_27) ;  /* 0x00000000000c8947 */ /* 0x002fec0003800000 */
[----:B------:R-:W-:Y:S02]  /*12b0*/  MOV R29, R37 ;  /* 0x00000025001d7202 */ /* 0x000fe40000000f00 */
[----:B------:R-:W-:-:S07]  /*12c0*/  MOV R0, 0x12e0 ;  /* 0x000012e000007802 */ /* 0x000fce0000000f00 */
[----:B------:R-:W-:Y:S05]  /*12d0*/  CALL.REL.NOINC `($__internal_1_$__cuda_sm3x_div_rn_noftz_f32_slowpath) ;  /* 0x0000000c005c7944 */ /* 0x000fea0003c00000 */
.L_x_27:
[----:B------:R-:W-:Y:S05]  /*12e0*/  BSYNC.RECONVERGENT B1 ;  /* 0x0000000000017941 */ /* 0x000fea0003800200 */
.L_x_26:
[----:B------:R-:W0:Y:S01]  /*12f0*/  MUFU.RCP R33, R28 ;  /* 0x0000001c00217308 */ /* 0x000e220000001000 */
[----:B------:R-:W-:Y:S01]  /*1300*/  FMUL R31, R24, -R27 ;  /* 0x8000001b181f7220 */ /* 0x000fe20000400000 */
        /* <DEDUP_REMOVED lines=12> */
[----:B------:R-:W-:-:S07]  /*13d0*/  MOV R24, R29 ;  /* 0x0000001d00187202 */ /* 0x000fce0000000f00 */
.L_x_28:
[----:B------:R-:W-:Y:S05]  /*13e0*/  BSYNC.RECONVERGENT B1 ;  /* 0x0000000000017941 */ /* 0x000fea0003800200 */
.L_x_23:
[----:B------:R-:W-:Y:S05]  /*13f0*/  BSYNC.RECONVERGENT B0 ;  /* 0x0000000000007941 */ /* 0x000fea0003800200 */
.L_x_22:
[----:B------:R-:W0:Y:S01]  /*1400*/  LDS R27, [R12] ;  /* 0x000000000c1b7984 */ /* 0x000e220000000800 */
[----:B------:R-:W-:Y:S01]  /*1410*/  BSSY.RECONVERGENT B0, `(.L_x_29) ;  /* 0x0000023000007945 */ /* 0x000fe20003800200 */
[----:B0-----:R-:W-:-:S13]  /*1420*/  FSETP.GT.AND P0, PT, |R27|, 1.0000000116860974231e-07, PT ;  /* 0x33d6bf951b00780b */ /* 0x001fda0003f04200 */
[----:B------:R-:W-:Y:S05]  /*1430*/  @!P0 BRA `(.L_x_30) ;  /* 0x0000000000808947 */ /* 0x000fea0003800000 */
[----:B------:R-:W0:Y:S01]  /*1440*/  LDS R28, [R13] ;  /* 0x000000000d1c7984 */ /* 0x000e220000000800 */
[----:B------:R-:W-:Y:S01]  /*1450*/  FMUL R29, R27, R27 ;  /* 0x0000001b1b1d7220 */ /* 0x000fe20000400000 */
[----:B------:R-:W-:Y:S02]  /*1460*/  BSSY.RECONVERGENT B1, `(.L_x_31) ;  /* 0x000000d000017945 */ /* 0x000fe40003800200 */
[----:B------:R1:W2:Y:S01]  /*1470*/  LDS R30, [R14] ;  /* 0x000000000e1e7984 */ /* 0x0002a20000000800 */
[----:B0-----:R-:W0:Y:S08]  /*1480*/  MUFU.RCP R31, R28 ;  /* 0x0000001c001f7308 */ /* 0x001e300000001000 */
[----:B------:R-:W3:Y:S01]  /*1490*/  FCHK P0, R29, R28 ;  /* 0x0000001c1d007302 */ /* 0x000ee20000000000 */
[----:B0-----:R-:W-:-:S04]  /*14a0*/  FFMA R0, -R28, R31, 1 ;  /* 0x3f8000001c007423 */ /* 0x001fc8000000011f */
[----:B------:R-:W-:-:S04]  /*14b0*/  FFMA R0, R31, R0, R31 ;  /* 0x000000001f007223 */ /* 0x000fc8000000001f */
[----:B------:R-:W-:-:S04]  /*14c0*/  FFMA R31, R29, R0, RZ ;  /* 0x000000001d1f7223 */ /* 0x000fc800000000ff */
[----:B------:R-:W-:-:S04]  /*14d0*/  FFMA R32, -R28, R31, R29 ;  /* 0x0000001f1c207223 */ /* 0x000fc8000000011d */
[----:B------:R-:W-:Y:S01]  /*14e0*/  FFMA R32, R0, R32, R31 ;  /* 0x0000002000207223 */ /* 0x000fe2000000001f */
[----:B-123--:R-:W-:Y:S06]  /*14f0*/  @!P0 BRA `(.L_x_32) ;  /* 0x00000000000c8947 */ /* 0x00efec0003800000 */
[----:B------:R-:W-:-:S07]  /*1500*/  MOV R0, 0x1520 ;  /* 0x0000152000007802 */ /* 0x000fce0000000f00 */
[----:B------:R-:W-:Y:S05]  /*1510*/  CALL.REL.NOINC `($__internal_1_$__cuda_sm3x_div_rn_noftz_f32_slowpath) ;  /* 0x0000000800cc7944 */ /* 0x000fea0003c00000 */
[----:B------:R-:W-:-:S07]  /*1520*/  IMAD.MOV.U32 R32, RZ, RZ, R29 ;  /* 0x000000ffff207224 */ /* 0x000fce00078e001d */
.L_x_32:
[----:B------:R-:W-:Y:S05]  /*1530*/  BSYNC.RECONVERGENT B1 ;  /* 0x0000000000017941 */ /* 0x000fea0003800200 */
.L_x_31:
        /* <DEDUP_REMOVED lines=12> */
[----:B------:R-:W-:Y:S05]  /*1600*/  CALL.REL.NOINC `($__internal_1_$__cuda_sm3x_div_rn_noftz_f32_slowpath) ;  /* 0x0000000800907944 */ /* 0x000fea0003c00000 */
[----:B------:R-:W-:-:S07]  /*1610*/  MOV R27, R29 ;  /* 0x0000001d001b7202 */ /* 0x000fce0000000f00 */
.L_x_34:
[----:B------:R-:W-:Y:S05]  /*1620*/  BSYNC.RECONVERGENT B1 ;  /* 0x0000000000017941 */ /* 0x000fea0003800200 */
.L_x_33:
[----:B------:R-:W-:-:S07]  /*1630*/  FADD R26, R26, -R27 ;  /* 0x8000001b1a1a7221 */ /* 0x000fce0000000000 */
.L_x_30:
[----:B------:R-:W-:Y:S05]  /*1640*/  BSYNC.RECONVERGENT B0 ;  /* 0x0000000000007941 */ /* 0x000fea0003800200 */
.L_x_29:
[----:B------:R-:W-:Y:S01]  /*1650*/  BAR.SYNC.DEFER_BLOCKING 0x0 ;  /* 0x0000000000007b1d */ /* 0x000fe20000010000 */
[----:B------:R-:W-:Y:S01]  /*1660*/  ISETP.LE.AND P0, PT, R10, UR4, PT ;  /* 0x000000040a007c0c */ /* 0x000fe2000bf03270 */
[----:B------:R-:W-:-:S12]  /*1670*/  UIADD3 UR4, UPT, UPT, UR4, 0x1, URZ ;  /* 0x0000000104047890 */ /* 0x000fd8000fffe0ff */
[----:B------:R0:W-:Y:S04]  /*1680*/  @!P0 STS [R15], R24 ;  /* 0x000000180f008388 */ /* 0x0001e80000000800 */
[----:B------:R0:W-:Y:S04]  /*1690*/  @!P0 STS [R20], R25 ;  /* 0x0000001914008388 */ /* 0x0001e80000000800 */
[----:B------:R0:W-:Y:S04]  /*16a0*/  @!P0 STS [R21], R26 ;  /* 0x0000001a15008388 */ /* 0x0001e80000000800 */
[----:B------:R0:W-:Y:S01]  /*16b0*/  @!P0 STS [R22], R23 ;  /* 0x0000001716008388 */ /* 0x0001e20000000800 */
[----:B------:R-:W-:Y:S06]  /*16c0*/  @!P0 BAR.SYNC.DEFER_BLOCKING 0x0 ;  /* 0x0000000000008b1d */ /* 0x000fec0000010000 */
[----:B------:R-:W-:Y:S05]  /*16d0*/  @P2 BRA `(.L_x_35) ;  /* 0xfffffff800582947 */ /* 0x000fea000383ffff */
.L_x_21:
[----:B------:R-:W1:Y:S01]  /*16e0*/  MUFU.RCP R0, R25 ;  /* 0x0000001900007308 */ /* 0x000e620000001000 */
[----:B------:R-:W2:Y:S01]  /*16f0*/  LDCU UR4, c[0x0][0x3a0] ;  /* 0x00007400ff0477ac */ /* 0x000ea20008000800 */
[----:B------:R-:W-:Y:S06]  /*1700*/  BSSY.RECONVERGENT B0, `(.L_x_36) ;  /* 0x000000e000007945 */ /* 0x000fec0003800200 */
[----:B------:R-:W3:Y:S01]  /*1710*/  FCHK P0, R26, R25 ;  /* 0x000000191a007302 */ /* 0x000ee20000000000 */
[----:B-1----:R-:W-:Y:S01]  /*1720*/  FFMA R9, R0, -R25, 1 ;  /* 0x3f80000000097423 */ /* 0x002fe20000000819 */
[----:B--2---:R-:W-:-:S03]  /*1730*/  UISETP.GE.AND UP0, UPT, UR4, 0x1, UPT ;  /* 0x000000010400788c */ /* 0x004fc6000bf06270 */
[----:B------:R-:W-:-:S04]  /*1740*/  FFMA R9, R0, R9, R0 ;  /* 0x0000000900097223 */ /* 0x000fc80000000000 */
[----:B------:R-:W-:-:S04]  /*1750*/  FFMA R11, R9, R26, RZ ;  /* 0x0000001a090b7223 */ /* 0x000fc800000000ff */
[----:B------:R-:W-:-:S04]  /*1760*/  FFMA R0, R11, -R25, R26 ;  /* 0x800000190b007223 */ /* 0x000fc8000000001a */
[----:B------:R-:W-:Y:S01]  /*1770*/  FFMA R11, R9, R0, R11 ;  /* 0x00000000090b7223 */ /* 0x000fe2000000000b */
[----:B---3--:R-:W-:Y:S06]  /*1780*/  @!P0 BRA `(.L_x_37) ;  /* 0x0000000000148947 */ /* 0x008fec0003800000 */
[----:B------:R-:W-:Y:S02]  /*1790*/  MOV R29, R26 ;  /* 0x0000001a001d7202 */ /* 0x000fe40000000f00 */
[----:B------:R-:W-:Y:S02]  /*17a0*/  MOV R28, R25 ;  /* 0x00000019001c7202 */ /* 0x000fe40000000f00 */
[----:B------:R-:W-:-:S07]  /*17b0*/  MOV R0, 0x17d0 ;  /* 0x000017d000007802 */ /* 0x000fce0000000f00 */
[----:B0-----:R-:W-:Y:S05]  /*17c0*/  CALL.REL.NOINC `($__internal_1_$__cuda_sm3x_div_rn_noftz_f32_slowpath) ;  /* 0x0000000800207944 */ /* 0x001fea0003c00000 */
[----:B------:R-:W-:-:S07]  /*17d0*/  IMAD.MOV.U32 R11, RZ, RZ, R29 ;  /* 0x000000ffff0b7224 */ /* 0x000fce00078e001d */
.L_x_37:
[----:B------:R-:W-:Y:S05]  /*17e0*/  BSYNC.RECONVERGENT B0 ;  /* 0x0000000000007941 */ /* 0x000fea0003800200 */
.L_x_36:
[----:B------:R1:W-:Y:S01]  /*17f0*/  STS [R8], R11 ;  /* 0x0000000b08007388 */ /* 0x0003e20000000800 */
[----:B------:R-:W-:Y:S01]  /*1800*/  HFMA2 R9, -RZ, RZ, 0, 0 ;  /* 0x00000000ff097431 */ /* 0x000fe200000001ff */
[----:B------:R-:W-:Y:S06]  /*1810*/  BAR.SYNC.DEFER_BLOCKING 0x0 ;  /* 0x0000000000007b1d */ /* 0x000fec0000010000 */
[----:B------:R-:W-:Y:S05]  /*1820*/  BRA.U !UP0, `(.L_x_38) ;  /* 0x0000000908007547 */ /* 0x000fea000b800000 */
[----:B------:R-:W2:Y:S01]  /*1830*/  LDCU UR5, c[0x0][0x3a0] ;  /* 0x00007400ff0577ac */ /* 0x000ea20008000800 */
[----:B------:R-:W-:Y:S02]  /*1840*/  MOV R4, RZ ;  /* 0x000000ff00047202 */ /* 0x000fe40000000f00 */
[----:B------:R-:W-:Y:S01]  /*1850*/  MOV R9, RZ ;  /* 0x000000ff00097202 */ /* 0x000fe20000000f00 */
[----:B--2---:R-:W-:Y:S02]  /*1860*/  UIADD3 UR4, UPT, UPT, UR5, -0x1, URZ ;  /* 0xffffffff05047890 */ /* 0x004fe4000fffe0ff */
[----:B------:R-:W-:Y:S02]  /*1870*/  ULOP3.LUT UR8, UR5, 0x7, URZ, 0xc0, !UPT ;  /* 0x0000000705087892 */ /* 0x000fe4000f8ec0ff */
[----:B------:R-:W-:Y:S02]  /*1880*/  UISETP.GE.U32.AND UP1, UPT, UR4, 0x7, UPT ;  /* 0x000000070400788c */ /* 0x000fe4000bf26070 */
[----:B------:R-:W-:-:S07]  /*1890*/  UISETP.NE.AND UP0, UPT, UR8, URZ, UPT ;  /* 0x000000ff0800728c */ /* 0x000fce000bf05270 */
[----:B------:R-:W-:Y:S05]  /*18a0*/  BRA.U !UP1, `(.L_x_39) ;  /* 0x0000000109ec7547 */ /* 0x000fea000b800000 */
[----:B------:R-:W-:Y:S01]  /*18b0*/  ULOP3.LUT UR9, UR5, 0x7ffffff8, URZ, 0xc0, !UPT ;  /* 0x7ffffff805097892 */ /* 0x000fe2000f8ec0ff */
[----:B------:R-:W-:Y:S01]  /*18c0*/  IMAD.MOV.U32 R0, RZ, RZ, RZ ;  /* 0x000000ffff007224 */ /* 0x000fe200078e00ff */
[----:B------:R-:W-:Y:S02]  /*18d0*/  MOV R9, RZ ;  /* 0x000000ff00097202 */ /* 0x000fe40000000f00 */
[----:B------:R-:W-:Y:S02]  /*18e0*/  UIADD3 UR4, UPT, UPT, -UR9, URZ, URZ ;  /* 0x000000ff09047290 */ /* 0x000fe4000fffe1ff */
[----:B------:R-:W-:-:S10]  /*18f0*/  MOV R4, UR9 ;  /* 0x0000000900047c02 */ /* 0x000fd40008000f00 */
.L_x_40:
[C---:B------:R-:W-:Y:S01]  /*1900*/  LEA R14, R0.reuse, R7, 0x2 ;  /* 0x00000007000e7211 */ /* 0x040fe200078e10ff */
[C---:B------:R-:W-:Y:S01]  /*1910*/  IMAD R6, R0.reuse, 0x4, R5 ;  /* 0x0000000400067824 */ /* 0x040fe200078e0205 */
[----:B------:R-:W-:Y:S01]  /*1920*/  UIADD3 UR4, UPT, UPT, UR4, 0x8, URZ ;  /* 0x0000000804047890 */ /* 0x000fe2000fffe0ff */
[----:B------:R-:W-:Y:S02]  /*1930*/  IADD3 R0, PT, PT, R0, 0x8, RZ ;  /* 0x0000000800007810 */ /* 0x000fe40007ffe0ff */
[----:B0-----:R-:W0:Y:S01]  /*1940*/  LDS R15, [R14] ;  /* 0x000000000e0f7984 */ /* 0x001e220000000800 */
[----:B------:R-:W-:-:S03]  /*1950*/  UISETP.NE.AND UP1, UPT, UR4, URZ, UPT ;  /* 0x000000ff0400728c */ /* 0x000fc6000bf25270 */
[----:B------:R-:W2:Y:S04]  /*1960*/  LDS R17, [R14+0x4] ;  /* 0x000004000e117984 */ /* 0x000ea80000000800 */
[----:B------:R-:W3:Y:S04]  /*1970*/  LDS R21, [R14+0x8] ;  /* 0x000008000e157984 */ /* 0x000ee80000000800 */
[----:B------:R-:W4:Y:S04]  /*1980*/  LDS R23, [R14+0xc] ;  /* 0x00000c000e177984 */ /* 0x000f280000000800 */
[----:B------:R-:W5:Y:S04]  /*1990*/  LDS R25, [R14+0x10] ;  /* 0x000010000e197984 */ /* 0x000f680000000800 */
[----:B------:R-:W5:Y:S04]  /*19a0*/  LDS R27, [R14+0x14] ;  /* 0x000014000e1b7984 */ /* 0x000f680000000800 */
[----:B-1----:R-:W1:Y:S04]  /*19b0*/  LDS R11, [R14+0x18] ;  /* 0x000018000e0b7984 */ /* 0x002e680000000800 */
[----:B------:R-:W1:Y:S04]  /*19c0*/  LDS R13, [R14+0x1c] ;  /* 0x00001c000e0d7984 */ /* 0x000e680000000800 */
[----:B------:R-:W-:Y:S01]  /*19d0*/  LDS R14, [R6+0x8] ;  /* 0x00000800060e7984 */ /* 0x000fe20000000800 */
[----:B0-----:R-:W-:-:S02]  /*19e0*/  IMAD R8, R2, UR5, R15 ;  /* 0x0000000502087c24 */ /* 0x001fc4000f8e020f */
[----:B--2---:R-:W-:-:S03]  /*19f0*/  IMAD R10, R2, UR5, R17 ;  /* 0x00000005020a7c24 */ /* 0x004fc6000f8e0211 */
[-C--:B------:R-:W-:Y:S02]  /*1a00*/  LEA R12, R8, R3.reuse, 0x2 ;  /* 0x00000003080c7211 */ /* 0x080fe400078e10ff */
[----:B------:R-:W-:Y:S01]  /*1a10*/  LDS R8, [R6] ;  /* 0x0000000006087984 */ /* 0x000fe20000000800 */
[----:B---3--:R-:W-:Y:S01]  /*1a20*/  IMAD R16, R2, UR5, R21 ;  /* 0x0000000502107c24 */ /* 0x008fe2000f8e0215 */
[-C--:B------:R-:W-:Y:S02]  /*1a30*/  LEA R15, R10, R3.reuse, 0x2 ;  /* 0x000000030a0f7211 */ /* 0x080fe400078e10ff */
[----:B------:R-:W0:Y:S01]  /*1a40*/  LDS R12, [R12] ;  /* 0x000000000c0c7984 */ /* 0x000e220000000800 */
[----:B----4-:R-:W-:Y:S01]  /*1a50*/  IMAD R20, R2, UR5, R23 ;  /* 0x0000000502147c24 */ /* 0x010fe2000f8e0217 */
[----:B------:R-:W-:Y:S02]  /*1a60*/  LEA R17, R16, R3, 0x2 ;  /* 0x0000000310117211 */ /* 0x000fe400078e10ff */
[----:B------:R-:W-:Y:S01]  /*1a70*/  LDS R10, [R6+0x4] ;  /* 0x00000400060a7984 */ /* 0x000fe20000000800 */
[----:B-----5:R-:W-:-:S02]  /*1a80*/  IMAD R22, R2, UR5, R25 ;  /* 0x0000000502167c24 */ /* 0x020fc4000f8e0219 */
[----:B------:R-:W-:Y:S01]  /*1a90*/  IMAD R21, R20, 0x4, R3 ;  /* 0x0000000414157824 */ /* 0x000fe200078e0203 */
[----:B------:R-:W2:Y:S01]  /*1aa0*/  LDS R15, [R15] ;  /* 0x000000000f0f7984 */ /* 0x000ea20000000800 */
[----:B------:R-:W-:Y:S01]  /*1ab0*/  IMAD R24, R2, UR5, R27 ;  /* 0x0000000502187c24 */ /* 0x000fe2000f8e021b */
[-C--:B------:R-:W-:Y:S02]  /*1ac0*/  LEA R22, R22, R3.reuse, 0x2 ;  /* 0x0000000316167211 */ /* 0x080fe400078e10ff */
[----:B------:R-:W3:Y:S01]  /*1ad0*/  LDS R17, [R17] ;  /* 0x0000000011117984 */ /* 0x000ee20000000800 */
[----:B-1----:R-:W-:Y:S01]  /*1ae0*/  IMAD R26, R2, UR5, R11 ;  /* 0x00000005021a7c24 */ /* 0x002fe2000f8e020b */
[-C--:B------:R-:W-:Y:S02]  /*1af0*/  LEA R24, R24, R3.reuse, 0x2 ;  /* 0x0000000318187211 */ /* 0x080fe400078e10ff */
[----:B------:R-:W-:Y:S01]  /*1b00*/  LDS R16, [R6+0xc] ;  /* 0x00000c0006107984 */ /* 0x000fe20000000800 */
[----:B------:R-:W-:Y:S01]  /*1b10*/  IMAD R28, R2, UR5, R13 ;  /* 0x00000005021c7c24 */ /* 0x000fe2000f8e020d */
[----:B------:R-:W-:-:S02]  /*1b20*/  LEA R26, R26, R3, 0x2 ;  /* 0x000000031a1a7211 */ /* 0x000fc400078e10ff */
[----:B------:R-:W1:Y:S01]  /*1b30*/  LDS R21, [R21] ;  /* 0x0000000015157984 */ /* 0x000e620000000800 */
[----:B------:R-:W-:-:S03]  /*1b40*/  IMAD R28, R28, 0x4, R3 ;  /* 0x000000041c1c7824 */ /* 0x000fc600078e0203 */
[----:B------:R-:W-:Y:S04]  /*1b50*/  LDS R20, [R6+0x10] ;  /* 0x0000100006147984 */ /* 0x000fe80000000800 */
[----:B------:R-:W4:Y:S04]  /*1b60*/  LDS R22, [R22] ;  /* 0x0000000016167984 */ /* 0x000f280000000800 */
[----:B------:R-:W-:Y:S04]  /*1b70*/  LDS R23, [R6+0x14] ;  /* 0x0000140006177984 */ /* 0x000fe80000000800 */
[----:B------:R-:W5:Y:S04]  /*1b80*/  LDS R11, [R24] ;  /* 0x00000000180b7984 */ /* 0x000f680000000800 */
[----:B------:R-:W-:Y:S01]  /*1b90*/  LDS R13, [R6+0x18] ;  /* 0x00001800060d7984 */ /* 0x000fe20000000800 */
[----:B0-----:R-:W-:-:S03]  /*1ba0*/  FFMA R8, R12, R8, R9 ;  /* 0x000000080c087223 */ /* 0x001fc60000000009 */
[----:B------:R-:W0:Y:S04]  /*1bb0*/  LDS R26, [R26] ;  /* 0x000000001a1a7984 */ /* 0x000e280000000800 */
[----:B------:R-:W-:Y:S01]  /*1bc0*/  LDS R25, [R6+0x1c] ;  /* 0x00001c0006197984 */ /* 0x000fe20000000800 */
[----:B--2---:R-:W-:-:S03]  /*1bd0*/  FFMA R8, R15, R10, R8 ;  /* 0x0000000a0f087223 */ /* 0x004fc60000000008 */
[----:B------:R-:W2:Y:S01]  /*1be0*/  LDS R28, [R28] ;  /* 0x000000001c1c7984 */ /* 0x000ea20000000800 */
[----:B---3--:R-:W-:-:S04]  /*1bf0*/  FFMA R8, R17, R14, R8 ;  /* 0x0000000e11087223 */ /* 0x008fc80000000008 */
[----:B-1----:R-:W-:-:S04]  /*1c00*/  FFMA R21, R21, R16, R8 ;  /* 0x0000001015157223 */ /* 0x002fc80000000008 */
[----:B----4-:R-:W-:-:S04]  /*1c10*/  FFMA R20, R22, R20, R21 ;  /* 0x0000001416147223 */ /* 0x010fc80000000015 */
[----:B-----5:R-:W-:-:S04]  /*1c20*/  FFMA R11, R11, R23, R20 ;  /* 0x000000170b0b7223 */ /* 0x020fc80000000014 */
[----:B0-----:R-:W-:-:S04]  /*1c30*/  FFMA R11, R26, R13, R11 ;  /* 0x0000000d1a0b7223 */ /* 0x001fc8000000000b */
[----:B--2---:R-:W-:Y:S01]  /*1c40*/  FFMA R9, R28, R25, R11 ;  /* 0x000000191c097223 */ /* 0x004fe2000000000b */
[----:B------:R-:W-:Y:S06]  /*1c50*/  BRA.U UP1, `(.L_x_40) ;  /* 0xfffffffd01287547 */ /* 0x000fec000b83ffff */
.L_x_39:
[----:B------:R-:W-:Y:S05]  /*1c60*/  BRA.U !UP0, `(.L_x_38) ;  /* 0x0000000108f07547 */ /* 0x000fea000b800000 */
[----:B------:R-:W-:Y:S02]  /*1c70*/  UISETP.GE.U32.AND UP0, UPT, UR8, 0x4, UPT ;  /* 0x000000040800788c */ /* 0x000fe4000bf06070 */
[----:B------:R-:W-:-:S04]  /*1c80*/  ULOP3.LUT UR4, UR5, 0x3, URZ, 0xc0, !UPT ;  /* 0x0000000305047892 */ /* 0x000fc8000f8ec0ff */
[----:B------:R-:W-:-:S03]  /*1c90*/  UISETP.NE.AND UP1, UPT, UR4, URZ, UPT ;  /* 0x000000ff0400728c */ /* 0x000fc6000bf25270 */
[----:B------:R-:W-:Y:S08]  /*1ca0*/  BRA.U !UP0, `(.L_x_41) ;  /* 0x00000001086c7547 */ /* 0x000ff0000b800000 */
[C---:B------:R-:W-:Y:S02]  /*1cb0*/  LEA R0, R4.reuse, R7, 0x2 ;  /* 0x0000000704007211 */ /* 0x040fe400078e10ff */
[C---:B-1----:R-:W-:Y:S01]  /*1cc0*/  LEA R8, R4.reuse, R5, 0x2 ;  /* 0x0000000504087211 */ /* 0x042fe200078e10ff */
[----:B------:R-:W-:Y:S02]  /*1cd0*/  VIADD R4, R4, 0x4 ;  /* 0x0000000404047836 */ /* 0x000fe40000000000 */
[----:B------:R-:W1:Y:S04]  /*1ce0*/  LDS R11, [R0] ;  /* 0x00000000000b7984 */ /* 0x000e680000000800 */
[----:B------:R-:W2:Y:S04]  /*1cf0*/  LDS R13, [R0+0x4] ;  /* 0x00000400000d7984 */ /* 0x000ea80000000800 */
[----:B0-----:R-:W0:Y:S04]  /*1d00*/  LDS R15, [R0+0x8] ;  /* 0x00000800000f7984 */ /* 0x001e280000000800 */
[----:B------:R-:W3:Y:S04]  /*1d10*/  LDS R17, [R0+0xc] ;  /* 0x00000c0000117984 */ /* 0x000ee80000000800 */
[----:B------:R-:W-:Y:S04]  /*1d20*/  LDS R10, [R8] ;  /* 0x00000000080a7984 */ /* 0x000fe80000000800 */
[----:B------:R-:W-:Y:S04]  /*1d30*/  LDS R0, [R8+0x8] ;  /* 0x0000080008007984 */ /* 0x000fe80000000800 */
[----:B------:R-:W-:Y:S01]  /*1d40*/  LDS R20, [R8+0xc] ;  /* 0x00000c0008147984 */ /* 0x000fe20000000800 */
[----:B-1----:R-:W-:-:S02]  /*1d50*/  IMAD R6, R2, UR5, R11 ;  /* 0x0000000502067c24 */ /* 0x002fc4000f8e020b */
[----:B--2---:R-:W-:Y:S02]  /*1d60*/  IMAD R12, R2, UR5, R13 ;  /* 0x00000005020c7c24 */ /* 0x004fe4000f8e020d */
[----:B------:R-:W-:Y:S01]  /*1d70*/  IMAD R6, R6, 0x4, R3 ;  /* 0x0000000406067824 */ /* 0x000fe200078e0203 */
[----:B------:R-:W-:Y:S01]  /*1d80*/  LDS R13, [R8+0x4] ;  /* 0x00000400080d7984 */ /* 0x000fe20000000800 */
[----:B0-----:R-:W-:Y:S01]  /*1d90*/  IMAD R14, R2, UR5, R15 ;  /* 0x00000005020e7c24 */ /* 0x001fe2000f8e020f */
[----:B------:R-:W-:-:S03]  /*1da0*/  LEA R12, R12, R3, 0x2 ;  /* 0x000000030c0c7211 */ /* 0x000fc600078e10ff */
[----:B------:R-:W0:Y:S01]  /*1db0*/  LDS R6, [R6] ;  /* 0x0000000006067984 */ /* 0x000e220000000800 */
[----:B---3--:R-:W-:Y:S01]  /*1dc0*/  IMAD R16, R2, UR5, R17 ;  /* 0x0000000502107c24 */ /* 0x008fe2000f8e0211 */
[-C--:B------:R-:W-:Y:S02]  /*1dd0*/  LEA R14, R14, R3.reuse, 0x2 ;  /* 0x000000030e0e7211 */ /* 0x080fe400078e10ff */
[----:B------:R-:W1:Y:S02]  /*1de0*/  LDS R11, [R12] ;  /* 0x000000000c0b7984 */ /* 0x000e640000000800 */
[----:B------:R-:W-:Y:S02]  /*1df0*/  LEA R16, R16, R3, 0x2 ;  /* 0x0000000310107211 */ /* 0x000fe400078e10ff */
[----:B------:R-:W2:Y:S04]  /*1e00*/  LDS R15, [R14] ;  /* 0x000000000e0f7984 */ /* 0x000ea80000000800 */
[----:B------:R-:W3:Y:S01]  /*1e10*/  LDS R17, [R16] ;  /* 0x0000000010117984 */ /* 0x000ee20000000800 */
[----:B0-----:R-:W-:-:S04]  /*1e20*/  FFMA R10, R6, R10, R9 ;  /* 0x0000000a060a7223 */ /* 0x001fc80000000009 */
[----:B-1----:R-:W-:-:S04]  /*1e30*/  FFMA R10, R11, R13, R10 ;  /* 0x0000000d0b0a7223 */ /* 0x002fc8000000000a */
[----:B--2---:R-:W-:-:S04]  /*1e40*/  FFMA R0, R15, R0, R10 ;  /* 0x000000000f007223 */ /* 0x004fc8000000000a */
[----:B---3--:R-:W-:-:S07]  /*1e50*/  FFMA R9, R17, R20, R0 ;  /* 0x0000001411097223 */ /* 0x008fce0000000000 */
.L_x_41:
[----:B------:R-:W-:Y:S05]  /*1e60*/  BRA.U !UP1, `(.L_x_38) ;  /* 0x0000000109707547 */ /* 0x000fea000b800000 */
[----:B------:R-:W-:Y:S02]  /*1e70*/  UISETP.NE.AND UP0, UPT, UR4, 0x1, UPT ;  /* 0x000000010400788c */ /* 0x000fe4000bf05270 */
[----:B------:R-:W-:-:S04]  /*1e80*/  ULOP3.LUT UR8, UR5, 0x1, URZ, 0xc0, !UPT ;  /* 0x0000000105087892 */ /* 0x000fc8000f8ec0ff */
[----:B------:R-:W-:-:S03]  /*1e90*/  UISETP.NE.U32.AND UP1, UPT, UR8, 0x1, UPT ;  /* 0x000000010800788c */ /* 0x000fc6000bf25070 */
[----:B------:R-:W-:Y:S08]  /*1ea0*/  BRA.U !UP0, `(.L_x_42) ;  /* 0x00000001083c7547 */ /* 0x000ff0000b800000 */
[C---:B------:R-:W-:Y:S02]  /*1eb0*/  LEA R0, R4.reuse, R7, 0x2 ;  /* 0x0000000704007211 */ /* 0x040fe400078e10ff */
[C---:B-1----:R-:W-:Y:S02]  /*1ec0*/  LEA R8, R4.reuse, R5, 0x2 ;  /* 0x0000000504087211 */ /* 0x042fe400078e10ff */
[----:B------:R-:W-:Y:S01]  /*1ed0*/  IADD3 R4, PT, PT, R4, 0x2, RZ ;  /* 0x0000000204047810 */ /* 0x000fe20007ffe0ff */
[----:B------:R-:W1:Y:S04]  /*1ee0*/  LDS R11, [R0] ;  /* 0x00000000000b7984 */ /* 0x000e680000000800 */
[----:B------:R-:W2:Y:S04]  /*1ef0*/  LDS R13, [R0+0x4] ;  /* 0x00000400000d7984 */ /* 0x000ea80000000800 */
[----:B------:R-:W-:Y:S01]  /*1f00*/  LDS R10, [R8] ;  /* 0x00000000080a7984 */ /* 0x000fe20000000800 */
[----:B-1----:R-:W-:-:S03]  /*1f10*/  IMAD R6, R2, UR5, R11 ;  /* 0x0000000502067c24 */ /* 0x002fc6000f8e020b */
[----:B------:R-:W-:Y:S01]  /*1f20*/  LDS R11, [R8+0x4] ;  /* 0x00000400080b7984 */ /* 0x000fe20000000800 */
[----:B--2---:R-:W-:Y:S01]  /*1f30*/  IMAD R12, R2, UR5, R13 ;  /* 0x00000005020c7c24 */ /* 0x004fe2000f8e020d */
[----:B------:R-:W-:-:S03]  /*1f40*/  LEA R6, R6, R3, 0x2 ;  /* 0x0000000306067211 */ /* 0x000fc600078e10ff */
[----:B------:R-:W-:-:S03]  /*1f50*/  IMAD R12, R12, 0x4, R3 ;  /* 0x000000040c0c7824 */ /* 0x000fc600078e0203 */
[----:B------:R-:W1:Y:S04]  /*1f60*/  LDS R6, [R6] ;  /* 0x0000000006067984 */ /* 0x000e680000000800 */
[----:B------:R-:W2:Y:S01]  /*1f70*/  LDS R12, [R12] ;  /* 0x000000000c0c7984 */ /* 0x000ea20000000800 */
[----:B-1----:R-:W-:-:S04]  /*1f80*/  FFMA R9, R6, R10, R9 ;  /* 0x0000000a06097223 */ /* 0x002fc80000000009 */
[----:B--2---:R-:W-:-:S07]  /*1f90*/  FFMA R9, R12, R11, R9 ;  /* 0x0000000b0c097223 */ /* 0x004fce0000000009 */
.L_x_42:
[----:B------:R-:W-:Y:S05]  /*1fa0*/  BRA.U UP1, `(.L_x_38) ;  /* 0x0000000101207547 */ /* 0x000fea000b800000 */
[C---:B------:R-:W-:Y:S02]  /*1fb0*/  LEA R7, R4.reuse, R7, 0x2 ;  /* 0x0000000704077211 */ /* 0x040fe400078e10ff */
[----:B------:R-:W-:-:S04]  /*1fc0*/  LEA R4, R4, R5, 0x2 ;  /* 0x0000000504047211 */ /* 0x000fc800078e10ff */
[----:B------:R-:W2:Y:S04]  /*1fd0*/  LDS R7, [R7] ;  /* 0x0000000007077984 */ /* 0x000ea80000000800 */
[----:B------:R-:W-:Y:S01]  /*1fe0*/  LDS R4, [R4] ;  /* 0x0000000004047984 */ /* 0x000fe20000000800 */
[----:B--2---:R-:W-:-:S04]  /*1ff0*/  IMAD R2, R2, UR5, R7 ;  /* 0x0000000502027c24 */ /* 0x004fc8000f8e0207 */
[----:B------:R-:W-:-:S06]  /*2000*/  IMAD R2, R2, 0x4, R3 ;  /* 0x0000000402027824 */ /* 0x000fcc00078e0203 */
[----:B------:R-:W2:Y:S02]  /*2010*/  LDS R2, [R2] ;  /* 0x0000000002027984 */ /* 0x000ea40000000800 */
[----:B--2---:R-:W-:-:S07]  /*2020*/  FFMA R9, R2, R4, R9 ;  /* 0x0000000402097223 */ /* 0x004fce0000000009 */
.L_x_38:
[----:B------:R-:W-:Y:S01]  /*2030*/  STG.E desc[UR6][R18.64], R9 ;  /* 0x0000000912007986 */ /* 0x000fe2000c101906 */
[----:B------:R-:W-:Y:S05]  /*2040*/  EXIT ;  /* 0x000000000000794d */ /* 0x000fea0003800000 */
        .weak           $__internal_1_$__cuda_sm3x_div_rn_noftz_f32_slowpath
        .type           $__internal_1_$__cuda_sm3x_div_rn_noftz_f32_slowpath,@function
        .size           $__internal_1_$__cuda_sm3x_div_rn_noftz_f32_slowpath,(.L_x_183 - $__internal_1_$__cuda_sm3x_div_rn_noftz_f32_slowpath)
$__internal_1_$__cuda_sm3x_div_rn_noftz_f32_slowpath:
[----:B------:R-:W-:Y:S01]  /*2050*/  SHF.R.U32.HI R33, RZ, 0x17, R28 ;  /* 0x00000017ff217819 */ /* 0x000fe2000001161c */
[----:B------:R-:W-:Y:S01]  /*2060*/  BSSY.RECONVERGENT B2, `(.L_x_43) ;  /* 0x0000064000027945 */ /* 0x000fe20003800200 */
[----:B------:R-:W-:Y:S02]  /*2070*/  SHF.R.U32.HI R32, RZ, 0x17, R29 ;  /* 0x00000017ff207819 */ /* 0x000fe4000001161d */
[----:B------:R-:W-:Y:S02]  /*2080*/  LOP3.LUT R33, R33, 0xff, RZ, 0xc0, !PT ;  /* 0x000000ff21217812 */ /* 0x000fe400078ec0ff */
[----:B------:R-:W-:Y:S02]  /*2090*/  LOP3.LUT R32, R32, 0xff, RZ, 0xc0, !PT ;  /* 0x000000ff20207812 */ /* 0x000fe400078ec0ff */
[----:B------:R-:W-:Y:S02]  /*20a0*/  IADD3 R31, PT, PT, R33, -0x1, RZ ;  /* 0xffffffff211f7810 */ /* 0x000fe40007ffe0ff */
[----:B------:R-:W-:-:S02]  /*20b0*/  IADD3 R34, PT, PT, R32, -0x1, RZ ;  /* 0xffffffff20227810 */ /* 0x000fc40007ffe0ff */
[----:B------:R-:W-:-:S04]  /*20c0*/  ISETP.GT.U32.AND P0, PT, R31, 0xfd, PT ;  /* 0x000000fd1f00780c */ /* 0x000fc80003f04070 */
[----:B------:R-:W-:Y:S02]  /*20d0*/  ISETP.GT.U32.OR P0, PT, R34, 0xfd, P0 ;  /* 0x000000fd2200780c */ /* 0x000fe40000704470 */
[----:B------:R-:W-:-:S11]  /*20e0*/  MOV R34, R28 ;  /* 0x0000001c00227202 */ /* 0x000fd60000000f00 */
[----:B------:R-:W-:Y:S01]  /*20f0*/  @!P0 IMAD.MOV.U32 R36, RZ, RZ, RZ ;  /* 0x000000ffff248224 */ /* 0x000fe200078e00ff */
        /* <DEDUP_REMOVED lines=17> */
[----:B------:R-:W-:Y:S02]  /*2210*/  IADD3 R35, PT, PT, R32, -0x1, RZ ;  /* 0xffffffff20237810 */ /* 0x000fe40007ffe0ff */
[----:B------:R-:W-:Y:S02]  /*2220*/  ISETP.GE.AND P1, PT, R31, RZ, PT ;  /* 0x000000ff1f00720c */ /* 0x000fe40003f26270 */
[----:B------:R-:W-:-:S11]  /*2230*/  ISETP.GE.AND P0, PT, R35, RZ, PT ;  /* 0x000000ff2300720c */ /* 0x000fd60003f06270 */
[----:B------:R-:W-:Y:S02]  /*2240*/  @!P1 FFMA R34, R28, 1.84467440737095516160e+19, RZ ;  /* 0x5f8000001c229823 */ /* 0x000fe400000000ff */
[----:B------:R-:W-:Y:S01]  /*2250*/  @P0 MOV R36, RZ ;  /* 0x000000ff00240202 */ /* 0x000fe20000000f00 */
[----:B------:R-:W-:Y:S01]  /*2260*/  @!P0 FFMA R29, R29, 1.84467440737095516160e+19, RZ ;  /* 0x5f8000001d1d8823 */ /* 0x000fe200000000ff */
[----:B------:R-:W-:-:S05]  /*2270*/  @!P0 MOV R36, 0xffffffc0 ;  /* 0xffffffc000248802 */ /* 0x000fca0000000f00 */
[----:B------:R-:W-:-:S07]  /*2280*/  @!P1 VIADD R36, R36, 0x40 ;  /* 0x0000004024249836 */ /* 0x000fce0000000000 */
.L_x_44:
[----:B------:R-:W-:Y:S01]  /*2290*/  LEA R35, R33, 0xc0800000, 0x17 ;  /* 0xc080000021237811 */ /* 0x000fe200078eb8ff */
[----:B------:R-:W-:Y:S01]  /*22a0*/  BSSY.RECONVERGENT B3, `(.L_x_49) ;  /* 0x0000036000037945 */ /* 0x000fe20003800200 */
[----:B------:R-:W-:Y:S02]  /*22b0*/  IADD3 R32, PT, PT, R32, -0x7f, RZ ;  /* 0xffffff8120207810 */ /* 0x000fe40007ffe0ff */
[----:B------:R-:W-:Y:S02]  /*22c0*/  IADD3 R35, PT, PT, -R35, R34, RZ ;  /* 0x0000002223237210 */ /* 0x000fe40007ffe1ff */
[C---:B------:R-:W-:Y:S01]  /*22d0*/  IADD3 R33, PT, PT, R32.reuse, 0x7f, -R33 ;  /* 0x0000007f20217810 */ /* 0x040fe20007ffe821 */
[----:B------:R-:W-:Y:S01]  /*22e0*/  IMAD R29, R32, -0x800000, R29 ;  /* 0xff800000201d7824 */ /* 0x000fe200078e021d */
[----:B------:R-:W0:Y:S01]  /*22f0*/  MUFU.RCP R34, R35 ;  /* 0x0000002300227308 */ /* 0x000e220000001000 */
[----:B------:R-:W-:Y:S01]  /*2300*/  FADD.FTZ R31, -R35, -RZ ;  /* 0x800000ff231f7221 */ /* 0x000fe20000010100 */
[----:B------:R-:W-:-:S03]  /*2310*/  IADD3 R36, PT, PT, R33, R36, RZ ;  /* 0x0000002421247210 */ /* 0x000fc60007ffe0ff */
[----:B0-----:R-:W-:-:S04]  /*2320*/  FFMA R32, R34, R31, 1 ;  /* 0x3f80000022207423 */ /* 0x001fc8000000001f */
        /* <DEDUP_REMOVED lines=19> */
[CCC-:B------:R-:W-:Y:S01]  /*2460*/  FFMA.RP R35, R32.reuse, R33.reuse, R34.reuse ;  /* 0x0000002120237223 */ /* 0x1c0fe20000008022 */
[CCC-:B------:R-:W-:Y:S01]  /*2470*/  FFMA.RM R36, R32.reuse, R33.reuse, R34.reuse ;  /* 0x0000002120247223 */ /* 0x1c0fe20000004022 */
[----:B------:R-:W-:Y:S01]  /*2480*/  FFMA.RZ R32, R32, R33, R34 ;  /* 0x0000002120207223 */ /* 0x000fe2000000c022 */
[C---:B------:R-:W-:Y:S02]  /*2490*/  IADD3 R33, PT, PT, R31.reuse, 0x20, RZ ;  /* 0x000000201f217810 */ /* 0x040fe40007ffe0ff */
[C---:B------:R-:W-:Y:S02]  /*24a0*/  ISETP.NE.AND P3, PT, R31.reuse, RZ, PT ;  /* 0x000000ff1f00720c */ /* 0x040fe40003f65270 */
[----:B------:R-:W-:Y:S02]  /*24b0*/  LOP3.LUT R32, R32, 0x7fffff, RZ, 0xc0, !PT ;  /* 0x007fffff20207812 */ /* 0x000fe400078ec0ff */
[----:B------:R-:W-:Y:S02]  /*24c0*/  ISETP.NE.AND P1, PT, R31, RZ, PT ;  /* 0x000000ff1f00720c */ /* 0x000fe40003f25270 */
[----:B------:R-:W-:-:S02]  /*24d0*/  LOP3.LUT R32, R32, 0x800000, RZ, 0xfc, !PT ;  /* 0x0080000020207812 */ /* 0x000fc400078efcff */
[----:B------:R-:W-:Y:S02]  /*24e0*/  IADD3 R31, PT, PT, -R31, RZ, RZ ;  /* 0x000000ff1f1f7210 */ /* 0x000fe40007ffe1ff */
[----:B------:R-:W-:Y:S02]  /*24f0*/  SHF.L.U32 R33, R32, R33, RZ ;  /* 0x0000002120217219 */ /* 0x000fe400000006ff */
[----:B------:R-:W-:Y:S02]  /*2500*/  FSETP.NEU.FTZ.AND P0, PT, R35, R36, PT ;  /* 0x000000242300720b */ /* 0x000fe40003f1d000 */
[----:B------:R-:W-:Y:S02]  /*2510*/  ISETP.NE.AND P1, PT, R33, RZ, P1 ;  /* 0x000000ff2100720c */ /* 0x000fe40000f25270 */
[----:B------:R-:W-:Y:S02]  /*2520*/  SEL R31, R31, RZ, P3 ;  /* 0x000000ff1f1f7207 */ /* 0x000fe40001800000 */
[----:B------:R-:W-:-:S02]  /*2530*/  PLOP3.LUT P0, PT, P0, P1, PT, 0xf8, 0x8f ;  /* 0x00000000008f781c */ /* 0x000fc40000703f70 */
[----:B------:R-:W-:Y:S02]  /*2540*/  SHF.R.U32.HI R32, RZ, R31, R32 ;  /* 0x0000001fff207219 */ /* 0x000fe40000011620 */
[----:B------:R-:W-:Y:S02]  /*2550*/  SEL R34, RZ, 0x1, !P0 ;  /* 0x00000001ff227807 */ /* 0x000fe40004000000 */
[----:B------:R-:W-:-:S04]  /*2560*/  SHF.R.U32.HI R31, RZ, 0x1, R32 ;  /* 0x00000001ff1f7819 */ /* 0x000fc80000011620 */
[----:B------:R-:W-:-:S04]  /*2570*/  LOP3.LUT R33, R34, 0x1, R31, 0xf8, !PT ;  /* 0x0000000122217812 */ /* 0x000fc800078ef81f */
[----:B------:R-:W-:-:S05]  /*2580*/  LOP3.LUT R32, R33, R32, RZ, 0xc0, !PT ;  /* 0x0000002021207212 */ /* 0x000fca00078ec0ff */
[----:B------:R-:W-:-:S05]  /*2590*/  IMAD.IADD R32, R31, 0x1, R32 ;  /* 0x000000011f207824 */ /* 0x000fca00078e0220 */
[----:B------:R-:W-:Y:S01]  /*25a0*/  LOP3.LUT R29, R32, R29, RZ, 0xfc, !PT ;  /* 0x0000001d201d7212 */ /* 0x000fe200078efcff */
[----:B------:R-:W-:Y:S06]  /*25b0*/  BRA `(.L_x_52) ;  /* 0x0000000000107947 */ /* 0x000fec0003800000 */
.L_x_51:
[----:B------:R-:W-:-:S04]  /*25c0*/  LOP3.LUT R29, R29, 0x80000000, RZ, 0xc0, !PT ;  /* 0x800000001d1d7812 */ /* 0x000fc800078ec0ff */
[----:B------:R-:W-:Y:S01]  /*25d0*/  LOP3.LUT R29, R29, 0x7f800000, RZ, 0xfc, !PT ;  /* 0x7f8000001d1d7812 */ /* 0x000fe200078efcff */
[----:B------:R-:W-:Y:S06]  /*25e0*/  BRA `(.L_x_52) ;  /* 0x0000000000047947 */ /* 0x000fec0003800000 */
.L_x_50:
[----:B------:R-:W-:-:S07]  /*25f0*/  LEA R29, R36, R29, 0x17 ;  /* 0x0000001d241d7211 */ /* 0x000fce00078eb8ff */
.L_x_52:
[----:B------:R-:W-:Y:S05]  /*2600*/  BSYNC.RECONVERGENT B3 ;  /* 0x0000000000037941 */ /* 0x000fea0003800200 */
.L_x_49:
[----:B------:R-:W-:Y:S05]  /*2610*/  BRA `(.L_x_53) ;  /* 0x0000000000207947 */ /* 0x000fea0003800000 */
.L_x_48:
[----:B------:R-:W-:-:S04]  /*2620*/  LOP3.LUT R29, R34, 0x80000000, R29, 0x48, !PT ;  /* 0x80000000221d7812 */ /* 0x000fc800078e481d */
[----:B------:R-:W-:Y:S01]  /*2630*/  LOP3.LUT R29, R29, 0x7f800000, RZ, 0xfc, !PT ;  /* 0x7f8000001d1d7812 */ /* 0x000fe200078efcff */
[----:B------:R-:W-:Y:S06]  /*2640*/  BRA `(.L_x_53) ;  /* 0x0000000000147947 */ /* 0x000fec0003800000 */
.L_x_47:
[----:B------:R-:W-:Y:S01]  /*2650*/  LOP3.LUT R29, R34, 0x80000000, R29, 0x48, !PT ;  /* 0x80000000221d7812 */ /* 0x000fe200078e481d */
[----:B------:R-:W-:Y:S06]  /*2660*/  BRA `(.L_x_53) ;  /* 0x00000000000c7947 */ /* 0x000fec0003800000 */
.L_x_46:
[----:B------:R-:W0:Y:S01]  /*2670*/  MUFU.RSQ R29, -QNAN ;  /* 0xffc00000001d7908 */ /* 0x000e220000001400 */
[----:B------:R-:W-:Y:S05]  /*2680*/  BRA `(.L_x_53) ;  /* 0x0000000000047947 */ /* 0x000fea0003800000 */
.L_x_45:
[----:B------:R-:W-:-:S07]  /*2690*/  FADD.FTZ R29, R29, R28 ;  /* 0x0000001c1d1d7221 */ /* 0x000fce0000010000 */
.L_x_53:
[----:B------:R-:W-:Y:S05]  /*26a0*/  BSYNC.RECONVERGENT B2 ;  /* 0x0000000000027941 */ /* 0x000fea0003800200 */
.L_x_43:
[----:B------:R-:W-:Y:S01]  /*26b0*/  HFMA2 R33, -RZ, RZ, 0, 0 ;  /* 0x00000000ff217431 */ /* 0x000fe200000001ff */
[----:B------:R-:W-:-:S04]  /*26c0*/  MOV R32, R0 ;  /* 0x0000000000207202 */ /* 0x000fc80000000f00 */
[----:B0-----:R-:W-:Y:S05]  /*26d0*/  RET.REL.NODEC R32 `(_Z10pcr_sym_k2PfS_S_S_i) ;  /* 0xffffffd820487950 */ /* 0x001fea0003c3ffff */
.L_x_54:
        /* <DEDUP_REMOVED lines=10> */
.L_x_183:


//--------------------- .text._Z10pcr_sym_k3PfS_S_i --------------------------
	.section	.text._Z10pcr_sym_k3PfS_S_i,"ax",@progbits
	.align	128
        .global         _Z10pcr_sym_k3PfS_S_i
        .type           _Z10pcr_sym_k3PfS_S_i,@function
        .size           _Z10pcr_sym_k3PfS_S_i,(.L_x_184 - _Z10pcr_sym_k3PfS_S_i)
        .other          _Z10pcr_sym_k3PfS_S_i,@"STO_CUDA_ENTRY STV_DEFAULT"
_Z10pcr_sym_k3PfS_S_i:
.text._Z10pcr_sym_k3PfS_S_i:
[----:B------:R-:W-:Y:S01]  /*0000*/  LDC R1, c[0x0][0x37c] ;  /* 0x0000df00ff017b82 */ /* 0x000fe20000000800 */
[----:B------:R-:W0:Y:S01]  /*0010*/  LDCU UR7, c[0x0][0x398] ;  /* 0x00007300ff0777ac */ /* 0x000e220008000800 */
[----:B------:R-:W1:Y:S06]  /*0020*/  S2R R12, SR_TID.X ;  /* 0x00000000000c7919 */ /* 0x000e6c0000002100 */
[----:B------:R-:W2:Y:S01]  /*0030*/  LDC R4, c[0x0][0x360] ;  /* 0x0000d800ff047b82 */ /* 0x000ea20000000800 */
[----:B------:R-:W3:Y:S07]  /*0040*/  LDCU.64 UR8, c[0x0][0x358] ;  /* 0x00006b00ff0877ac */ /* 0x000eee0008000a00 */
[----:B------:R-:W4:Y:S01]  /*0050*/  S2UR UR4, SR_CTAID.X ;  /* 0x00000000000479c3 */ /* 0x000f220000002500 */
[----:B0-----:R-:W0:Y:S07]  /*0060*/  I2F.U32.RP R0, UR7 ;  /* 0x0000000700007d06 */ /* 0x001e2e0008209000 */
[----:B------:R-:W5:Y:S01]  /*0070*/  LDC.64 R8, c[0x0][0x388] ;  /* 0x0000e200ff087b82 */ /* 0x000f620000000a00 */
[----:B------:R-:W-:Y:S01]  /*0080*/  LOP3.LUT R7, RZ, UR7, RZ, 0x33, !PT ;  /* 0x00000007ff077c12 */ /* 0x000fe2000f8e33ff */
[----:B0-----:R-:W0:Y:S02]  /*0090*/  MUFU.RCP R0, R0 ;  /* 0x0000000000007308 */ /* 0x001e240000001000 */
[----:B0-----:R-:W-:-:S06]  /*00a0*/  VIADD R2, R0, 0xffffffe ;  /* 0x0ffffffe00027836 */ /* 0x001fcc0000000000 */
[----:B------:R0:W3:Y:S02]  /*00b0*/  F2I.FTZ.U32.TRUNC.NTZ R3, R2 ;  /* 0x0000000200037305 */ /* 0x0000e4000021f000 */
[----:B0-----:R-:W-:Y:S01]  /*00c0*/  IMAD.MOV.U32 R2, RZ, RZ, RZ ;  /* 0x000000ffff027224 */ /* 0x001fe200078e00ff */
[----:B---3--:R-:W-:-:S05]  /*00d0*/  IADD3 R5, PT, PT, RZ, -R3, RZ ;  /* 0x80000003ff057210 */ /* 0x008fca0007ffe0ff */
[----:B------:R-:W-:-:S04]  /*00e0*/  IMAD R5, R5, UR7, RZ ;  /* 0x0000000705057c24 */ /* 0x000fc8000f8e02ff */
[----:B------:R-:W-:-:S06]  /*00f0*/  IMAD.HI.U32 R3, R3, R5, R2 ;  /* 0x0000000503037227 */ /* 0x000fcc00078e0002 */
[----:B-1----:R-:W-:-:S04]  /*0100*/  IMAD.HI.U32 R6, R3, R12, RZ ;  /* 0x0000000c03067227 */ /* 0x002fc800078e00ff */
[----:B--2---:R-:W-:Y:S01]  /*0110*/  IMAD.HI.U32 R10, R3, R4, RZ ;  /* 0x00000004030a7227 */ /* 0x004fe200078e00ff */
[----:B------:R-:W-:-:S03]  /*0120*/  IADD3 R3, PT, PT, -R6, RZ, RZ ;  /* 0x000000ff06037210 */ /* 0x000fc60007ffe1ff */
[----:B------:R-:W-:Y:S02]  /*0130*/  IMAD.MOV R5, RZ, RZ, -R10 ;  /* 0x000000ffff057224 */ /* 0x000fe400078e0a0a */
[----:B------:R-:W-:Y:S02]  /*0140*/  IMAD R0, R3, UR7, R12 ;  /* 0x0000000703007c24 */ /* 0x000fe4000f8e020c */
[----:B------:R-:W-:Y:S02]  /*0150*/  IMAD R2, R5, UR7, R4 ;  /* 0x0000000705027c24 */ /* 0x000fe4000f8e0204 */
[----:B------:R-:W0:Y:S01]  /*0160*/  LDC.64 R4, c[0x0][0x390] ;  /* 0x0000e400ff047b82 */ /* 0x000e220000000a00 */
[----:B------:R-:W-:Y:S02]  /*0170*/  ISETP.GE.U32.AND P3, PT, R0, UR7, PT ;  /* 0x0000000700007c0c */ /* 0x000fe4000bf66070 */
[----:B------:R-:W-:-:S11]  /*0180*/  ISETP.GE.U32.AND P2, PT, R2, UR7, PT ;  /* 0x0000000702007c0c */ /* 0x000fd6000bf46070 */
[----:B------:R-:W-:Y:S02]  /*0190*/  @P3 IADD3 R0, PT, PT, R0, -UR7, RZ ;  /* 0x8000000700003c10 */ /* 0x000fe4000fffe0ff */
[----:B------:R-:W-:Y:S01]  /*01a0*/  @P2 VIADD R2, R2, -UR7 ;  /* 0x8000000702022c36 */ /* 0x000fe20008000000 */
[----:B------:R-:W-:Y:S01]  /*01b0*/  @P3 IADD3 R6, PT, PT, R6, 0x1, RZ ;  /* 0x0000000106063810 */ /* 0x000fe20007ffe0ff */
[----:B------:R-:W-:Y:S01]  /*01c0*/  @P2 VIADD R10, R10, 0x1 ;  /* 0x000000010a0a2836 */ /* 0x000fe20000000000 */
[----:B------:R-:W-:Y:S02]  /*01d0*/  ISETP.GE.U32.AND P1, PT, R0, UR7, PT ;  /* 0x0000000700007c0c */ /* 0x000fe4000bf26070 */
[----:B------:R-:W-:Y:S02]  /*01e0*/  ISETP.GE.U32.AND P0, PT, R2, UR7, PT ;  /* 0x0000000702007c0c */ /* 0x000fe4000bf06070 */
[----:B------:R-:W1:Y:S01]  /*01f0*/  LDC.64 R2, c[0x0][0x380] ;  /* 0x0000e000ff027b82 */ /* 0x000e620000000a00 */
[----:B------:R-:W-:-:S08]  /*0200*/  ISETP.NE.U32.AND P3, PT, RZ, UR7, PT ;  /* 0x00000007ff007c0c */ /* 0x000fd0000bf65070 */
[----:B------:R-:W-:Y:S02]  /*0210*/  @P1 IADD3 R6, PT, PT, R6, 0x1, RZ ;  /* 0x0000000106061810 */ /* 0x000fe40007ffe0ff */
[----:B------:R-:W-:Y:S02]  /*0220*/  @P0 VIADD R10, R10, 0x1 ;  /* 0x000000010a0a0836 */ /* 0x000fe40000000000 */
[----:B------:R-:W-:-:S03]  /*0230*/  SEL R0, R7, R6, !P3 ;  /* 0x0000000607007207 */ /* 0x000fc60005800000 */
[----:B------:R-:W-:Y:S02]  /*0240*/  SEL R7, R7, R10, !P3 ;  /* 0x0000000a07077207 */ /* 0x000fe40005800000 */
[----:B------:R-:W-:-:S03]  /*0250*/  IADD3 R11, PT, PT, -R0, RZ, RZ ;  /* 0x000000ff000b7210 */ /* 0x000fc60007ffe1ff */
[----:B----4-:R-:W-:Y:S02]  /*0260*/  IMAD R7, R7, UR4, R0 ;  /* 0x0000000407077c24 */ /* 0x010fe4000f8e0200 */
[----:B------:R-:W-:-:S04]  /*0270*/  IMAD R6, R11, UR7, R12 ;  /* 0x000000070b067c24 */ /* 0x000fc8000f8e020c */
[----:B------:R-:W-:-:S04]  /*0280*/  IMAD R7, R7, UR7, R6 ;  /* 0x0000000707077c24 */ /* 0x000fc8000f8e0206 */
[----:B-1----:R-:W-:-:S04]  /*0290*/  IMAD.WIDE R2, R7, 0x4, R2 ;  /* 0x0000000407027825 */ /* 0x002fc800078e0202 */
[C---:B-----5:R-:W-:Y:S02]  /*02a0*/  IMAD.WIDE R8, R7.reuse, 0x4, R8 ;  /* 0x0000000407087825 */ /* 0x060fe400078e0208 */
[----:B------:R1:W2:Y:S02]  /*02b0*/  LDG.E R2, desc[UR8][R2.64] ;  /* 0x0000000802027981 */ /* 0x0002a4000c1e1900 */
[----:B0-----:R-:W-:Y:S02]  /*02c0*/  IMAD.WIDE R4, R7, 0x4, R4 ;  /* 0x0000000407047825 */ /* 0x001fe400078e0204 */
[----:B------:R0:W3:Y:S04]  /*02d0*/  LDG.E R8, desc[UR8][R8.64] ;  /* 0x0000000808087981 */ /* 0x0000e8000c1e1900 */
[----:B------:R-:W4:Y:S01]  /*02e0*/  LDG.E R11, desc[UR8][R4.64] ;  /* 0x00000008040b7981 */ /* 0x000f22000c1e1900 */
[----:B------:R-:W-:-:S06]  /*02f0*/  UISETP.GE.AND UP0, UPT, UR7, 0x1, UPT ;  /* 0x000000010700788c */ /* 0x000fcc000bf06270 */
[----:B------:R-:W-:Y:S02]  /*0300*/  PLOP3.LUT P0, PT, PT, PT, UP0, 0x80, 0x8 ;  /* 0x000000000008781c */ /* 0x000fe40003f0f008 */
[----:B------:R-:W-:-:S11]  /*0310*/  I2FP.F32.S32 R10, UR7 ;  /* 0x00000007000a7c45 */ /* 0x000fd60008201400 */
[----:B------:R-:W-:-:S04]  /*0320*/  @!P0 FMUL R10, R10, 8388608 ;  /* 0x4b0000000a0a8820 */ /* 0x000fc80000400000 */
[----:B------:R-:W-:-:S05]  /*0330*/  VIADD R7, R10, 0xc0cafb0d ;  /* 0xc0cafb0d0a077836 */ /* 0x000fca0000000000 */
[----:B------:R-:W-:-:S04]  /*0340*/  LOP3.LUT R7, R7, 0xff800000, RZ, 0xc0, !PT ;  /* 0xff80000007077812 */ /* 0x000fc800078ec0ff */
[----:B------:R-:W-:Y:S01]  /*0350*/  IADD3 R12, PT, PT, R10, -R7, RZ ;  /* 0x800000070a0c7210 */ /* 0x000fe20007ffe0ff */
[----:B------:R-:W-:-:S04]  /*0360*/  IMAD.MOV.U32 R14, RZ, RZ, 0x3dc6b27f ;  /* 0x3dc6b27fff0e7424 */ /* 0x000fc800078e00ff */
[----:B------:R-:W-:-:S04]  /*0370*/  FADD R13, R12, -1 ;  /* 0xbf8000000c0d7421 */ /* 0x000fc80000000000 */
[----:B------:R-:W-:-:S04]  /*0380*/  FFMA R12, R13, R14, -0.16845393180847167969 ;  /* 0xbe2c7f300d0c7423 */ /* 0x000fc8000000000e */
[----:B------:R-:W-:-:S04]  /*0390*/  FFMA R12, R13, R12, 0.1716887056827545166 ;  /* 0x3e2fcf2a0d0c7423 */ /* 0x000fc8000000000c */
[----:B------:R-:W-:-:S04]  /*03a0*/  FFMA R12, R13, R12, -0.17900948226451873779 ;  /* 0xbe374e430d0c7423 */ /* 0x000fc8000000000c */
[----:B------:R-:W-:-:S04]  /*03b0*/  FFMA R12, R13, R12, 0.20512372255325317383 ;  /* 0x3e520bf40d0c7423 */ /* 0x000fc8000000000c */
[----:B------:R-:W-:-:S04]  /*03c0*/  FFMA R12, R13, R12, -0.24046532809734344482 ;  /* 0xbe763c8b0d0c7423 */ /* 0x000fc8000000000c */
[----:B------:R-:W-:-:S04]  /*03d0*/  FFMA R12, R13, R12, 0.28857114911079406738 ;  /* 0x3e93bf990d0c7423 */ /* 0x000fc8000000000c */
[----:B------:R-:W-:-:S04]  /*03e0*/  FFMA R12, R13, R12, -0.36067417263984680176 ;  /* 0xbeb8aa490d0c7423 */ /* 0x000fc8000000000c */
[----:B------:R-:W-:Y:S01]  /*03f0*/  FFMA R12, R13, R12, 0.48089820146560668945 ;  /* 0x3ef6384a0d0c7423 */ /* 0x000fe2000000000c */
[----:B-1----:R-:W-:-:S03]  /*0400*/  FSEL R3, RZ, -23, P0 ;  /* 0xc1b80000ff037808 */ /* 0x002fc60000000000 */
[----:B------:R-:W-:Y:S01]  /*0410*/  FFMA R12, R13, R12, -0.72134751081466674805 ;  /* 0xbf38aa3b0d0c7423 */ /* 0x000fe2000000000c */
[----:B------:R-:W-:-:S03]  /*0420*/  ISETP.GT.U32.AND P0, PT, R10, 0x7f7fffff, PT ;  /* 0x7f7fffff0a00780c */ /* 0x000fc60003f04070 */
[----:B------:R-:W-:Y:S01]  /*0430*/  FMUL R14, R13, R12 ;  /* 0x0000000c0d0e7220 */ /* 0x000fe20000400000 */
[----:B------:R-:W-:-:S03]  /*0440*/  I2FP.F32.S32 R12, R7 ;  /* 0x00000007000c7245 */ /* 0x000fc60000201400 */
[C---:B------:R-:W-:Y:S01]  /*0450*/  FMUL R14, R13.reuse, R14 ;  /* 0x0000000e0d0e7220 */ /* 0x040fe20000400000 */
[----:B------:R-:W1:Y:S01]  /*0460*/  S2UR UR5, SR_CgaCtaId ;  /* 0x00000000000579c3 */ /* 0x000e620000008800 */
[----:B------:R-:W-:Y:S01]  /*0470*/  FFMA R3, R12, 1.1920928955078125e-07, R3 ;  /* 0x340000000c037823 */ /* 0x000fe20000000003 */
[----:B0-----:R-:W-:Y:S01]  /*0480*/  MOV R9, 0x7f800000 ;  /* 0x7f80000000097802 */ /* 0x001fe20000000f00 */
[----:B------:R-:W-:-:S04]  /*0490*/  FFMA R14, R13, 1.4426950216293334961, R14 ;  /* 0x3fb8aa3b0d0e7823 */ /* 0x000fc8000000000e */
[----:B------:R-:W-:Y:S01]  /*04a0*/  FADD R3, R3, R14 ;  /* 0x0000000e03037221 */ /* 0x000fe20000000000 */
[C---:B------:R-:W-:Y:S01]  /*04b0*/  @P0 FFMA R3, R10.reuse, R9, +INF ;  /* 0x7f8000000a030423 */ /* 0x040fe20000000009 */
[----:B------:R-:W-:-:S04]  /*04c0*/  FSETP.NEU.AND P0, PT, R10, RZ, PT ;  /* 0x000000ff0a00720b */ /* 0x000fc80003f0d000 */
[----:B------:R-:W-:-:S04]  /*04d0*/  FSEL R3, R3, -INF , P0 ;  /* 0xff80000003037808 */ /* 0x000fc80000000000 */
[----:B------:R-:W0:Y:S01]  /*04e0*/  F2I.TRUNC.NTZ R22, R3 ;  /* 0x0000000300167305 */ /* 0x000e22000020f100 */
[----:B------:R-:W-:Y:S01]  /*04f0*/  USHF.L.U32 UR6, UR7, 0x2, URZ ;  /* 0x0000000207067899 */ /* 0x000fe200080006ff */
[----:B------:R-:W-:Y:S02]  /*0500*/  UMOV UR4, 0x400 ;  /* 0x0000040000047882 */ /* 0x000fe40000000000 */
[----:B-1----:R-:W-:-:S03]  /*0510*/  ULEA UR4, UR5, UR4, 0x18 ;  /* 0x0000000405047291 */ /* 0x002fc6000f8ec0ff */
[----:B------:R-:W-:-:S05]  /*0520*/  IMAD R7, R0, UR6, RZ ;  /* 0x0000000600077c24 */ /* 0x000fca000f8e02ff */
[----:B------:R-:W-:Y:S02]  /*0530*/  LEA R7, R7, UR4, 0x2 ;  /* 0x0000000407077c11 */ /* 0x000fe4000f8e10ff */
[----:B0-----:R-:W-:Y:S01]  /*0540*/  VIMNMX R9, PT, PT, R22, -0x1, !PT ;  /* 0xffffffff16097848 */ /* 0x001fe20007fe0100 */
[----:B------:R-:W-:Y:S02]  /*0550*/  ULEA.HI UR4, UR7, UR7, URZ, 0x1 ;  /* 0x0000000707047291 */ /* 0x000fe4000f8f08ff */
[----:B------:R-:W-:Y:S02]  /*0560*/  IMAD R23, R6, 0x4, R7 ;  /* 0x0000000406177824 */ /* 0x000fe400078e0207 */
[----:B------:R-:W-:Y:S01]  /*0570*/  IMAD.MOV R17, RZ, RZ, -R9 ;  /* 0x000000ffff117224 */ /* 0x000fe200078e0a09 */
[----:B------:R-:W-:Y:S02]  /*0580*/  USHF.R.U32.HI UR4, URZ, 0x1, UR4 ;  /* 0x00000001ff047899 */ /* 0x000fe40008011604 */
[----:B------:R-:W-:-:S02]  /*0590*/  IADD3 R20, PT, PT, R23, UR6, RZ ;  /* 0x0000000617147c10 */ /* 0x000fc4000fffe0ff */
[----:B------:R-:W-:Y:S01]  /*05a0*/  ISETP.NE.AND P2, PT, R17, 0x1, PT ;  /* 0x000000011100780c */ /* 0x000fe20003f45270 */
[----:B------:R-:W-:Y:S01]  /*05b0*/  UIADD3 UR4, UPT, UPT, -UR4, UR7, URZ ;  /* 0x0000000704047290 */ /* 0x000fe2000fffe1ff */
[----:B------:R-:W-:Y:S01]  /*05c0*/  LOP3.LUT R0, R6, 0x1, RZ, 0xc0, !PT ;  /* 0x0000000106007812 */ /* 0x000fe200078ec0ff */
[----:B------:R-:W-:Y:S01]  /*05d0*/  VIADD R21, R20, UR6 ;  /* 0x0000000614157c36 */ /* 0x000fe20008000000 */
[----:B------:R-:W-:Y:S02]  /*05e0*/  IADD3 R3, PT, PT, R6, 0x1, RZ ;  /* 0x0000000106037810 */ /* 0x000fe40007ffe0ff */
[----:B------:R-:W-:Y:S01]  /*05f0*/  ISETP.NE.U32.AND P0, PT, R0, 0x1, PT ;  /* 0x000000010000780c */ /* 0x000fe20003f05070 */
[----:B------:R-:W-:Y:S01]  /*0600*/  IMAD.U32 R0, RZ, RZ, UR4 ;  /* 0x00000004ff007e24 */ /* 0x000fe2000f8e00ff */
[----:B------:R-:W-:Y:S02]  /*0610*/  ISETP.GE.AND P1, PT, R3, UR7, PT ;  /* 0x0000000703007c0c */ /* 0x000fe4000bf26270 */
[----:B------:R-:W-:-:S02]  /*0620*/  IADD3 R14, PT, PT, R7, UR6, RZ ;  /* 0x00000006070e7c10 */ /* 0x000fc4000fffe0ff */
[----:B------:R-:W-:Y:S02]  /*0630*/  SEL R18, R3, RZ, !P1 ;  /* 0x000000ff03127207 */ /* 0x000fe40004800000 */
[----:B------:R-:W-:Y:S01]  /*0640*/  SEL R3, R0, RZ, !P0 ;  /* 0x000000ff00037207 */ /* 0x000fe20004000000 */
[----:B--2---:R-:W-:Y:S04]  /*0650*/  STS [R23], R2 ;  /* 0x0000000217007388 */ /* 0x004fe80000000800 */
[----:B---3--:R0:W-:Y:S04]  /*0660*/  STS [R23+UR6], R8 ;  /* 0x0000000817007988 */ /* 0x0081e80008000806 */
[----:B----4-:R1:W-:Y:S04]  /*0670*/  STS [R20+UR6], R11 ;  /* 0x0000000b14007988 */ /* 0x0103e80008000806 */
[----:B------:R1:W-:Y:S01]  /*0680*/  STS [R21+UR6], R6 ;  /* 0x0000000615007988 */ /* 0x0003e20008000806 */
[----:B0-----:R-:W-:Y:S01]  /*0690*/  IADD3 R8, PT, PT, R14, UR6, RZ ;  /* 0x000000060e087c10 */ /* 0x001fe2000fffe0ff */
[----:B------:R-:W-:Y:S06]  /*06a0*/  BAR.SYNC.DEFER_BLOCKING 0x0 ;  /* 0x0000000000007b1d */ /* 0x000fec0000010000 */
[----:B------:R-:W-:Y:S05]  /*06b0*/  @!P2 BRA `(.L_x_55) ;  /* 0x000000080058a947 */ /* 0x000fea0003800000 */
[C---:B------:R-:W-:Y:S01]  /*06c0*/  LEA.HI R0, R6.reuse, R3, RZ, 0x1f ;  /* 0x0000000306007211 */ /* 0x040fe200078ff8ff */
[----:B------:R-:W-:Y:S01]  /*06d0*/  UMOV UR4, URZ ;  /* 0x000000ff00047c82 */ /* 0x000fe20008000000 */
[----:B------:R-:W-:Y:S02]  /*06e0*/  VIMNMX.U32 R2, PT, PT, R6, 0x1, !PT ;  /* 0x0000000106027848 */ /* 0x000fe40007fe0000 */
[----:B------:R-:W-:Y:S01]  /*06f0*/  LEA R18, R18, R7, 0x2 ;  /* 0x0000000712127211 */ /* 0x000fe200078e10ff */
[----:B------:R-:W-:Y:S01]  /*0700*/  IMAD R19, R0, 0x4, R7 ;  /* 0x0000000400137824 */ /* 0x000fe200078e0207 */
[----:B------:R-:W-:Y:S02]  /*0710*/  LEA R2, R2, 0xfffffffc, 0x2 ;  /* 0xfffffffc02027811 */ /* 0x000fe400078e10ff */
[----:B------:R-:W-:Y:S01]  /*0720*/  IADD3 R15, PT, PT, R18, UR6, RZ ;  /* 0x00000006120f7c10 */ /* 0x000fe2000fffe0ff */
[----:B------:R-:W-:Y:S01]  /*0730*/  VIADD R16, R19, UR6 ;  /* 0x0000000613107c36 */ /* 0x000fe20008000000 */
[----:B------:R-:W-:Y:S01]  /*0740*/  IADD3 R13, PT, PT, R7, R2, RZ ;  /* 0x00000002070d7210 */ /* 0x000fe20007ffe0ff */
[----:B------:R-:W-:-:S02]  /*0750*/  IMAD.IADD R14, R14, 0x1, R2 ;  /* 0x000000010e0e7824 */ /* 0x000fc400078e0202 */
[----:B------:R-:W-:-:S07]  /*0760*/  VIADD R12, R16, UR6 ;  /* 0x00000006100c7c36 */ /* 0x000fce0008000000 */
.L_x_69:
[----:B0-2---:R-:W0:Y:S01]  /*0770*/  LDS R24, [R23] ;  /* 0x0000000017187984 */ /* 0x005e220000000800 */
[----:B------:R-:W-:Y:S01]  /*0780*/  IADD3 R17, PT, PT, R17, 0x1, RZ ;  /* 0x0000000111117810 */ /* 0x000fe20007ffe0ff */
[----:B------:R-:W-:Y:S02]  /*0790*/  BSSY.RECONVERGENT B0, `(.L_x_56) ;  /* 0x000004e000007945 */ /* 0x000fe40003800200 */
[----:B------:R-:W2:Y:S01]  /*07a0*/  LDS R10, [R23+UR6] ;  /* 0x00000006170a7984 */ /* 0x000ea20008000800 */
[----:B------:R-:W-:-:S03]  /*07b0*/  ISETP.NE.AND P2, PT, R17, 0x1, PT ;  /* 0x000000011100780c */ /* 0x000fc60003f45270 */
[----:B---3--:R-:W3:Y:S04]  /*07c0*/  LDS R9, [R20+UR6] ;  /* 0x0000000614097984 */ /* 0x008ee80008000800 */
[----:B-1--4-:R1:W4:Y:S01]  /*07d0*/  LDS R11, [R21+UR6] ;  /* 0x00000006150b7984 */ /* 0x0123220008000800 */
[----:B0-----:R-:W0:Y:S08]  /*07e0*/  F2I.TRUNC.NTZ R24, R24 ;  /* 0x0000001800187305 */ /* 0x001e30000020f100 */
[----:B--2---:R-:W2:Y:S01]  /*07f0*/  F2I.TRUNC.NTZ R10, R10 ;  /* 0x0000000a000a7305 */ /* 0x004ea2000020f100 */
[----:B0-----:R-:W-:-:S07]  /*0800*/  I2FP.F32.S32 R0, R24 ;  /* 0x0000001800007245 */ /* 0x001fce0000201400 */
[----:B---3--:R-:W0:Y:S01]  /*0810*/  F2I.TRUNC.NTZ R9, R9 ;  /* 0x0000000900097305 */ /* 0x008e22000020f100 */
[----:B------:R-:W-:-:S13]  /*0820*/  FSETP.GT.AND P0, PT, |R0|, 1.0000000116860974231e-07, PT ;  /* 0x33d6bf950000780b */ /* 0x000fda0003f04200 */
[----:B-12-4-:R-:W-:Y:S05]  /*0830*/  @!P0 BRA `(.L_x_57) ;  /* 0x00000004000c8947 */ /* 0x016fea0003800000 */
[----:B------:R-:W1:Y:S01]  /*0840*/  LDS R27, [R14] ;  /* 0x000000000e1b7984 */ /* 0x000e620000000800 */
[----:B------:R-:W-:Y:S01]  /*0850*/  IMAD R30, R24, R24, RZ ;  /* 0x00000018181e7224 */ /* 0x000fe200078e02ff */
[----:B------:R-:W-:Y:S04]  /*0860*/  BSSY.RECONVERGENT B1, `(.L_x_58) ;  /* 0x000002b000017945 */ /* 0x000fe80003800200 */
[----:B------:R-:W-:Y:S01]  /*0870*/  IABS R26, R30 ;  /* 0x0000001e001a7213 */ /* 0x000fe20000000000 */
[----:B-1----:R-:W1:Y:S02]  /*0880*/  F2I.TRUNC.NTZ R27, R27 ;  /* 0x0000001b001b7305 */ /* 0x002e64000020f100 */
[-C--:B-1----:R-:W-:Y:S02]  /*0890*/  IABS R28, R27.reuse ;  /* 0x0000001b001c7213 */ /* 0x082fe40000000000 */
[----:B------:R-:W-:-:S04]  /*08a0*/  IABS R31, R27 ;  /* 0x0000001b001f7213 */ /* 0x000fc80000000000 */
[----:B------:R-:W1:Y:S01]  /*08b0*/  I2F.RP R25, R28 ;  /* 0x0000001c00197306 */ /* 0x000e620000209400 */
[----:B------:R-:W-:-:S04]  /*08c0*/  LOP3.LUT R30, R30, R27, RZ, 0x3c, !PT ;  /* 0x0000001b1e1e7212 */ /* 0x000fc800078e3cff */
[----:B------:R-:W-:-:S03]  /*08d0*/  ISETP.GE.AND P1, PT, R30, RZ, PT ;  /* 0x000000ff1e00720c */ /* 0x000fc60003f26270 */
[----:B-1----:R-:W1:Y:S02]  /*08e0*/  MUFU.RCP R25, R25 ;  /* 0x0000001900197308 */ /* 0x002e640000001000 */
[----:B-1----:R-:W-:Y:S01]  /*08f0*/  VIADD R2, R25, 0xffffffe ;  /* 0x0ffffffe19027836 */ /* 0x002fe20000000000 */
[----:B------:R-:W-:-:S05]  /*0900*/  I2FP.F32.S32 R25, R27 ;  /* 0x0000001b00197245 */ /* 0x000fca0000201400 */
[----:B------:R1:W2:Y:S08]  /*0910*/  F2I.FTZ.U32.TRUNC.NTZ R3, R2 ;  /* 0x0000000200037305 */ /* 0x0002b0000021f000 */
[----:B------:R-:W3:Y:S01]  /*0920*/  MUFU.RCP R32, R25 ;  /* 0x0000001900207308 */ /* 0x000ee20000001000 */
[----:B-1----:R-:W-:Y:S01]  /*0930*/  IMAD.MOV.U32 R2, RZ, RZ, RZ ;  /* 0x000000ffff027224 */ /* 0x002fe200078e00ff */
[----:B--2---:R-:W-:-:S05]  /*0940*/  IADD3 R29, PT, PT, RZ, -R3, RZ ;  /* 0x80000003ff1d7210 */ /* 0x004fca0007ffe0ff */
[----:B------:R-:W-:-:S04]  /*0950*/  IMAD R29, R29, R28, RZ ;  /* 0x0000001c1d1d7224 */ /* 0x000fc800078e02ff */
[----:B------:R-:W-:Y:S01]  /*0960*/  IMAD.HI.U32 R3, R3, R29, R2 ;  /* 0x0000001d03037227 */ /* 0x000fe200078e0002 */
[----:B------:R-:W-:-:S05]  /*0970*/  IADD3 R29, PT, PT, RZ, -R31, RZ ;  /* 0x8000001fff1d7210 */ /* 0x000fca0007ffe0ff */
[----:B------:R-:W-:Y:S02]  /*0980*/  IMAD.HI.U32 R2, R3, R26, RZ ;  /* 0x0000001a03027227 */ /* 0x000fe400078e00ff */
[----:B------:R-:W1:Y:S02]  /*0990*/  LDS R3, [R14+UR6] ;  /* 0x000000060e037984 */ /* 0x000e640008000800 */
[----:B------:R-:W-:Y:S02]  /*09a0*/  IMAD R29, R2, R29, R26 ;  /* 0x0000001d021d7224 */ /* 0x000fe400078e021a */
[----:B------:R2:W4:Y:S03]  /*09b0*/  LDS R26, [R13] ;  /* 0x000000000d1a7984 */ /* 0x0005260000000800 */
[----:B------:R-:W-:-:S13]  /*09c0*/  ISETP.GT.U32.AND P0, PT, R28, R29, PT ;  /* 0x0000001d1c00720c */ /* 0x000fda0003f04070 */
[----:B------:R-:W-:Y:S01]  /*09d0*/  @!P0 IMAD.IADD R29, R29, 0x1, -R28 ;  /* 0x000000011d1d8824 */ /* 0x000fe200078e0a1c */
[----:B------:R-:W-:Y:S02]  /*09e0*/  @!P0 IADD3 R2, PT, PT, R2, 0x1, RZ ;  /* 0x0000000102028810 */ /* 0x000fe40007ffe0ff */
[----:B------:R-:W-:Y:S02]  /*09f0*/  ISETP.NE.AND P0, PT, R27, RZ, PT ;  /* 0x000000ff1b00720c */ /* 0x000fe40003f05270 */
[----:B------:R-:W-:Y:S01]  /*0a00*/  ISETP.GE.U32.AND P3, PT, R29, R28, PT ;  /* 0x0000001c1d00720c */ /* 0x000fe20003f66070 */
[----:B---3--:R-:W-:-:S04]  /*0a10*/  FFMA R29, -R25, R32, 1 ;  /* 0x3f800000191d7423 */ /* 0x008fc80000000120 */
[----:B------:R-:W-:-:S08]  /*0a20*/  FFMA R29, R32, R29, R32 ;  /* 0x0000001d201d7223 */ /* 0x000fd00000000020 */
[----:B------:R-:W-:Y:S02]  /*0a30*/  @P3 VIADD R2, R2, 0x1 ;  /* 0x0000000102023836 */ /* 0x000fe40000000000 */
[----:B-1----:R-:W-:-:S03]  /*0a40*/  FMUL R0, R0, R3 ;  /* 0x0000000300007220 */ /* 0x002fc60000400000 */
[----:B------:R-:W-:Y:S01]  /*0a50*/  @!P1 IADD3 R2, PT, PT, -R2, RZ, RZ ;  /* 0x000000ff02029210 */ /* 0x000fe20007ffe1ff */
[----:B------:R-:W1:Y:S01]  /*0a60*/  FCHK P3, R0, R25 ;  /* 0x0000001900007302 */ /* 0x000e620000060000 */
[----:B------:R-:W-:Y:S01]  /*0a70*/  FFMA R28, R0, R29, RZ ;  /* 0x0000001d001c7223 */ /* 0x000fe200000000ff */
[----:B------:R-:W-:-:S03]  /*0a80*/  @!P0 LOP3.LUT R2, RZ, R27, RZ, 0x33, !PT ;  /* 0x0000001bff028212 */ /* 0x000fc600078e33ff */
[----:B------:R-:W-:Y:S02]  /*0a90*/  FFMA R3, -R25, R28, R0 ;  /* 0x0000001c19037223 */ /* 0x000fe40000000100 */
[----:B------:R-:W-:Y:S02]  /*0aa0*/  IMAD.IADD R10, R10, 0x1, -R2 ;  /* 0x000000010a0a7824 */ /* 0x000fe400078e0a02 */
[----:B------:R-:W-:Y:S01]  /*0ab0*/  FFMA R3, R29, R3, R28 ;  /* 0x000000031d037223 */ /* 0x000fe2000000001c */
[----:B-12-4-:R-:W-:Y:S06]  /*0ac0*/  @!P3 BRA `(.L_x_59) ;  /* 0x000000000010b947 */ /* 0x016fec0003800000 */
[----:B------:R-:W-:Y:S02]  /*0ad0*/  MOV R3, R25 ;  /* 0x0000001900037202 */ /* 0x000fe40000000f00 */
[----:B------:R-:W-:-:S07]  /*0ae0*/  MOV R28, 0xb00 ;  /* 0x00000b00001c7802 */ /* 0x000fce0000000f00 */
[----:B0-----:R-:W-:Y:S05]  /*0af0*/  CALL.REL.NOINC `($__internal_2_$__cuda_sm3x_div_rn_noftz_f32_slowpath) ;  /* 0x0000000c00bc7944 */ /* 0x001fea0003c00000 */
[----:B------:R-:W-:-:S07]  /*0b00*/  IMAD.MOV.U32 R3, RZ, RZ, R0 ;  /* 0x000000ffff037224 */ /* 0x000fce00078e0000 */
.L_x_59:
[----:B------:R-:W-:Y:S05]  /*0b10*/  BSYNC.RECONVERGENT B1 ;  /* 0x0000000000017941 */ /* 0x000fea0003800200 */
.L_x_58:
[----:B------:R-:W1:Y:S01]  /*0b20*/  MUFU.RCP R2, R25 ;  /* 0x0000001900027308 */ /* 0x000e620000001000 */
[----:B------:R-:W-:Y:S01]  /*0b30*/  IADD3 R27, PT, PT, -R24, RZ, RZ ;  /* 0x000000ff181b7210 */ /* 0x000fe20007ffe1ff */
[----:B------:R-:W-:Y:S01]  /*0b40*/  BSSY.RECONVERGENT B1, `(.L_x_60) ;  /* 0x0000011000017945 */ /* 0x000fe20003800200 */
[----:B0-----:R-:W-:Y:S02]  /*0b50*/  I2FP.F32.S32 R0, R9 ;  /* 0x0000000900007245 */ /* 0x001fe40000201400 */
[----:B------:R-:W-:-:S03]  /*0b60*/  I2FP.F32.S32 R27, R27 ;  /* 0x0000001b001b7245 */ /* 0x000fc60000201400 */
[----:B------:R-:W-:Y:S02]  /*0b70*/  FADD R3, R0, -R3 ;  /* 0x8000000300037221 */ /* 0x000fe40000000000 */
[----:B------:R-:W-:Y:S02]  /*0b80*/  FMUL R26, R26, R27 ;  /* 0x0000001b1a1a7220 */ /* 0x000fe40000400000 */
[----:B------:R-:W-:Y:S01]  /*0b90*/  F2I.TRUNC.NTZ R9, R3 ;  /* 0x0000000300097305 */ /* 0x000fe2000020f100 */
[----:B-1----:R-:W-:-:S07]  /*0ba0*/  FFMA R29, -R25, R2, 1 ;  /* 0x3f800000191d7423 */ /* 0x002fce0000000102 */
[----:B------:R-:W0:Y:S01]  /*0bb0*/  FCHK P0, R26, R25 ;  /* 0x000000191a007302 */ /* 0x000e220000000000 */
[----:B------:R-:W-:-:S04]  /*0bc0*/  FFMA R0, R2, R29, R2 ;  /* 0x0000001d02007223 */ /* 0x000fc80000000002 */
[----:B------:R-:W-:-:S04]  /*0bd0*/  FFMA R2, R0, R26, RZ ;  /* 0x0000001a00027223 */ /* 0x000fc800000000ff */
[----:B------:R-:W-:-:S04]  /*0be0*/  FFMA R27, -R25, R2, R26 ;  /* 0x00000002191b7223 */ /* 0x000fc8000000011a */
[----:B------:R-:W-:Y:S01]  /*0bf0*/  FFMA R0, R0, R27, R2 ;  /* 0x0000001b00007223 */ /* 0x000fe20000000002 */
[----:B0-----:R-:W-:Y:S06]  /*0c00*/  @!P0 BRA `(.L_x_61) ;  /* 0x0000000000108947 */ /* 0x001fec0003800000 */
[----:B------:R-:W-:Y:S01]  /*0c10*/  IMAD.MOV.U32 R0, RZ, RZ, R26 ;  /* 0x000000ffff007224 */ /* 0x000fe200078e001a */
[----:B------:R-:W-:Y:S02]  /*0c20*/  MOV R3, R25 ;  /* 0x0000001900037202 */ /* 0x000fe40000000f00 */
[----:B------:R-:W-:-:S07]  /*0c30*/  MOV R28, 0xc50 ;  /* 0x00000c50001c7802 */ /* 0x000fce0000000f00 */
[----:B------:R-:W-:Y:S05]  /*0c40*/  CALL.REL.NOINC `($__internal_2_$__cuda_sm3x_div_rn_noftz_f32_slowpath) ;  /* 0x0000000c00687944 */ /* 0x000fea0003c00000 */
.L_x_61:
[----:B------:R-:W-:Y:S05]  /*0c50*/  BSYNC.RECONVERGENT B1 ;  /* 0x0000000000017941 */ /* 0x000fea0003800200 */
.L_x_60:
[----:B------:R1:W2:Y:S02]  /*0c60*/  F2I.TRUNC.NTZ R24, R0 ;  /* 0x0000000000187305 */ /* 0x0002a4000020f100 */
.L_x_57:
[----:B------:R-:W-:Y:S05]  /*0c70*/  BSYNC.RECONVERGENT B0 ;  /* 0x0000000000007941 */ /* 0x000fea0003800200 */
.L_x_56:
[----:B------:R-:W3:Y:S01]  /*0c80*/  LDS R26, [R18] ;  /* 0x00000000121a7984 */ /* 0x000ee20000000800 */
[----:B------:R-:W-:Y:S01]  /*0c90*/  BSSY.RECONVERGENT B0, `(.L_x_62) ;  /* 0x000002b000007945 */ /* 0x000fe20003800200 */
[----:B---3--:R-:W-:-:S13]  /*0ca0*/  FSETP.GT.AND P0, PT, |R26|, 1.0000000116860974231e-07, PT ;  /* 0x33d6bf951a00780b */ /* 0x008fda0003f04200 */
[----:B------:R-:W-:Y:S05]  /*0cb0*/  @!P0 BRA `(.L_x_63) ;  /* 0x0000000000a08947 */ /* 0x000fea0003800000 */
[----:B------:R-:W3:Y:S01]  /*0cc0*/  LDS R2, [R18+UR6] ;  /* 0x0000000612027984 */ /* 0x000ee20008000800 */
[----:B------:R-:W-:Y:S03]  /*0cd0*/  BSSY.RECONVERGENT B1, `(.L_x_64) ;  /* 0x0000011000017945 */ /* 0x000fe60003800200 */
[----:B------:R-:W1:Y:S01]  /*0ce0*/  LDS R3, [R15+UR6] ;  /* 0x000000060f037984 */ /* 0x000e620008000800 */
[----:B---3--:R-:W3:Y:S01]  /*0cf0*/  F2I.TRUNC.NTZ R2, R2 ;  /* 0x0000000200027305 */ /* 0x008ee2000020f100 */
[----:B-1----:R-:W-:Y:S01]  /*0d00*/  FMUL R0, R26, R3 ;  /* 0x000000031a007220 */ /* 0x002fe20000400000 */
[----:B---3--:R-:W-:-:S06]  /*0d10*/  I2FP.F32.S32 R25, R2 ;  /* 0x0000000200197245 */ /* 0x008fcc0000201400 */
[----:B------:R-:W1:Y:S08]  /*0d20*/  MUFU.RCP R28, R25 ;  /* 0x00000019001c7308 */ /* 0x000e700000001000 */
[----:B------:R-:W3:Y:S01]  /*0d30*/  FCHK P0, R0, R25 ;  /* 0x0000001900007302 */ /* 0x000ee20000000000 */
[----:B-1----:R-:W-:-:S04]  /*0d40*/  FFMA R27, -R25, R28, 1 ;  /* 0x3f800000191b7423 */ /* 0x002fc8000000011c */
[----:B------:R-:W-:-:S04]  /*0d50*/  FFMA R27, R28, R27, R28 ;  /* 0x0000001b1c1b7223 */ /* 0x000fc8000000001c */
[----:B------:R-:W-:-:S04]  /*0d60*/  FFMA R28, R0, R27, RZ ;  /* 0x0000001b001c7223 */ /* 0x000fc800000000ff */
[----:B------:R-:W-:-:S04]  /*0d70*/  FFMA R3, -R25, R28, R0 ;  /* 0x0000001c19037223 */ /* 0x000fc80000000100 */
[----:B------:R-:W-:Y:S01]  /*0d80*/  FFMA R3, R27, R3, R28 ;  /* 0x000000031b037223 */ /* 0x000fe2000000001c */
[----:B---3--:R-:W-:Y:S06]  /*0d90*/  @!P0 BRA `(.L_x_65) ;  /* 0x0000000000108947 */ /* 0x008fec0003800000 */
[----:B------:R-:W-:Y:S01]  /*0da0*/  IMAD.MOV.U32 R3, RZ, RZ, R25 ;  /* 0x000000ffff037224 */ /* 0x000fe200078e0019 */
[----:B------:R-:W-:-:S07]  /*0db0*/  MOV R28, 0xdd0 ;  /* 0x00000dd0001c7802 */ /* 0x000fce0000000f00 */
[----:B0-2---:R-:W-:Y:S05]  /*0dc0*/  CALL.REL.NOINC `($__internal_2_$__cuda_sm3x_div_rn_noftz_f32_slowpath) ;  /* 0x0000000c00087944 */ /* 0x005fea0003c00000 */
[----:B------:R-:W-:-:S07]  /*0dd0*/  MOV R3, R0 ;  /* 0x0000000000037202 */ /* 0x000fce0000000f00 */
.L_x_65:
[----:B------:R-:W-:Y:S05]  /*0de0*/  BSYNC.RECONVERGENT B1 ;  /* 0x0000000000017941 */ /* 0x000fea0003800200 */
.L_x_64:
[----:B------:R-:W1:Y:S01]  /*0df0*/  MUFU.RCP R2, R25 ;  /* 0x0000001900027308 */ /* 0x000e620000001000 */
[----:B------:R-:W-:Y:S01]  /*0e00*/  FMUL R26, R26, R26 ;  /* 0x0000001a1a1a7220 */ /* 0x000fe20000400000 */
[----:B0-----:R-:W-:Y:S01]  /*0e10*/  I2FP.F32.S32 R0, R9 ;  /* 0x0000000900007245 */ /* 0x001fe20000201400 */
[----:B------:R-:W-:Y:S04]  /*0e20*/  BSSY.RECONVERGENT B1, `(.L_x_66) ;  /* 0x000000e000017945 */ /* 0x000fe80003800200 */
[----:B------:R-:W-:Y:S01]  /*0e30*/  FADD R3, R0, -R3 ;  /* 0x8000000300037221 */ /* 0x000fe20000000000 */
[----:B------:R-:W0:Y:S01]  /*0e40*/  FCHK P0, R26, R25 ;  /* 0x000000191a007302 */ /* 0x000e220000000000 */
[----:B-1----:R-:W-:-:S04]  /*0e50*/  FFMA R9, -R25, R2, 1 ;  /* 0x3f80000019097423 */ /* 0x002fc80000000102 */
[----:B------:R-:W-:-:S03]  /*0e60*/  FFMA R0, R2, R9, R2 ;  /* 0x0000000902007223 */ /* 0x000fc60000000002 */
[----:B------:R1:W3:Y:S01]  /*0e70*/  F2I.TRUNC.NTZ R9, R3 ;  /* 0x0000000300097305 */ /* 0x0002e2000020f100 */
[----:B------:R-:W-:-:S04]  /*0e80*/  FFMA R27, R0, R26, RZ ;  /* 0x0000001a001b7223 */ /* 0x000fc800000000ff */
[----:B------:R-:W-:-:S04]  /*0e90*/  FFMA R2, -R25, R27, R26 ;  /* 0x0000001b19027223 */ /* 0x000fc8000000011a */
[----:B------:R-:W-:Y:S01]  /*0ea0*/  FFMA R0, R0, R2, R27 ;  /* 0x0000000200007223 */ /* 0x000fe2000000001b */
[----:B01----:R-:W-:Y:S06]  /*0eb0*/  @!P0 BRA `(.L_x_67) ;  /* 0x0000000000108947 */ /* 0x003fec0003800000 */
[----:B------:R-:W-:Y:S01]  /*0ec0*/  IMAD.MOV.U32 R0, RZ, RZ, R26 ;  /* 0x000000ffff007224 */ /* 0x000fe200078e001a */
[----:B------:R-:W-:Y:S02]  /*0ed0*/  MOV R3, R25 ;  /* 0x0000001900037202 */ /* 0x000fe40000000f00 */
[----:B------:R-:W-:-:S07]  /*0ee0*/  MOV R28, 0xf00 ;  /* 0x00000f00001c7802 */ /* 0x000fce0000000f00 */
[----:B--23--:R-:W-:Y:S05]  /*0ef0*/  CALL.REL.NOINC `($__internal_2_$__cuda_sm3x_div_rn_noftz_f32_slowpath) ;  /* 0x0000000800bc7944 */ /* 0x00cfea0003c00000 */
.L_x_67:
[----:B------:R-:W-:Y:S05]  /*0f00*/  BSYNC.RECONVERGENT B1 ;  /* 0x0000000000017941 */ /* 0x000fea0003800200 */
.L_x_66:
[----:B------:R-:W-:-:S05]  /*0f10*/  I2FP.F32.S32 R3, R10 ;  /* 0x0000000a00037245 */ /* 0x000fca0000201400 */
[----:B------:R-:W-:-:S04]  /*0f20*/  FADD R0, R3, -R0 ;  /* 0x8000000003007221 */ /* 0x000fc80000000000 */
[----:B------:R4:W0:Y:S03]  /*0f30*/  F2I.TRUNC.NTZ R10, R0 ;  /* 0x00000000000a7305 */ /* 0x000826000020f100 */
.L_x_63:
[----:B------:R-:W-:Y:S05]  /*0f40*/  BSYNC.RECONVERGENT B0 ;  /* 0x0000000000007941 */ /* 0x000fea0003800200 */
.L_x_62:
[----:B------:R-:W-:Y:S01]  /*0f50*/  BAR.SYNC.DEFER_BLOCKING 0x0 ;  /* 0x0000000000007b1d */ /* 0x000fe20000010000 */
[----:B------:R-:W-:-:S13]  /*0f60*/  ISETP.LE.AND P0, PT, R22, UR4, PT ;  /* 0x0000000416007c0c */ /* 0x000fda000bf03270 */
[----:B------:R-:W-:Y:S05]  /*0f70*/  @P0 BRA `(.L_x_68) ;  /* 0x0000000000200947 */ /* 0x000fea0003800000 */
[----:B--2---:R-:W-:Y:S02]  /*0f80*/  I2FP.F32.S32 R24, R24 ;  /* 0x0000001800187245 */ /* 0x004fe40000201400 */
[----:B01--4-:R-:W-:Y:S02]  /*0f90*/  I2FP.F32.S32 R0, R10 ;  /* 0x0000000a00007245 */ /* 0x013fe40000201400 */
[----:B---3--:R-:W-:Y:S01]  /*0fa0*/  I2FP.F32.S32 R3, R9 ;  /* 0x0000000900037245 */ /* 0x008fe20000201400 */
[----:B------:R0:W-:Y:S04]  /*0fb0*/  STS [R19], R24 ;  /* 0x0000001813007388 */ /* 0x0001e80000000800 */
[----:B------:R0:W-:Y:S04]  /*0fc0*/  STS [R19+UR6], R0 ;  /* 0x0000000013007988 */ /* 0x0001e80008000806 */
[----:B------:R0:W-:Y:S04]  /*0fd0*/  STS [R16+UR6], R3 ;  /* 0x0000000310007988 */ /* 0x0001e80008000806 */
[----:B------:R0:W-:Y:S01]  /*0fe0*/  STS [R12+UR6], R11 ;  /* 0x0000000b0c007988 */ /* 0x0001e20008000806 */
[----:B------:R-:W-:Y:S06]  /*0ff0*/  BAR.SYNC.DEFER_BLOCKING 0x0 ;  /* 0x0000000000007b1d */ /* 0x000fec0000010000 */
.L_x_68:
[----:B------:R-:W-:Y:S01]  /*1000*/  UIADD3 UR4, UPT, UPT, UR4, 0x1, URZ ;  /* 0x0000000104047890 */ /* 0x000fe2000fffe0ff */
[----:B------:R-:W-:Y:S11]  /*1010*/  @P2 BRA `(.L_x_69) ;  /* 0xfffffff400d42947 */ /* 0x000ff6000383ffff */
.L_x_55:
[-C--:B01----:R-:W-:Y:S01]  /*1020*/  IABS R11, R10.reuse ;  /* 0x0000000a000b7213 */ /* 0x083fe20000000000 */
[----:B------:R-:W0:Y:S01]  /*1030*/  LDCU UR10, c[0x0][0x398] ;  /* 0x00007300ff0a77ac */ /* 0x000e220008000800 */
[----:B---3--:R-:W-:Y:S02]  /*1040*/  IABS R14, R9 ;  /* 0x00000009000e7213 */ /* 0x008fe40000000000 */
[----:B----4-:R-:W1:Y:S01]  /*1050*/  I2F.RP R0, R11 ;  /* 0x0000000b00007306 */ /* 0x010e620000209400 */
[-C--:B------:R-:W-:Y:S02]  /*1060*/  IABS R15, R10.reuse ;  /* 0x0000000a000f7213 */ /* 0x080fe40000000000 */
[----:B------:R-:W-:Y:S02]  /*1070*/  LOP3.LUT R9, R9, R10, RZ, 0x3c, !PT ;  /* 0x0000000a09097212 */ /* 0x000fe400078e3cff */
[----:B------:R-:W-:Y:S02]  /*1080*/  MOV R19, RZ ;  /* 0x000000ff00137202 */ /* 0x000fe40000000f00 */
[----:B------:R-:W-:Y:S01]  /*1090*/  ISETP.GE.AND P2, PT, R9, RZ, PT ;  /* 0x000000ff0900720c */ /* 0x000fe20003f46270 */
[----:B-1----:R-:W1:Y:S01]  /*10a0*/  MUFU.RCP R0, R0 ;  /* 0x0000000000007308 */ /* 0x002e620000001000 */
[----:B0-----:R-:W-:Y:S01]  /*10b0*/  UISETP.GE.AND UP0, UPT, UR10, 0x1, UPT ;  /* 0x000000010a00788c */ /* 0x001fe2000bf06270 */
[----:B-1----:R-:W-:-:S02]  /*10c0*/  VIADD R2, R0, 0xffffffe ;  /* 0x0ffffffe00027836 */ /* 0x002fc40000000000 */
[----:B------:R-:W-:-:S04]  /*10d0*/  IMAD.MOV R0, RZ, RZ, -R15 ;  /* 0x000000ffff007224 */ /* 0x000fc800078e0a0f */
[----:B------:R0:W1:Y:S02]  /*10e0*/  F2I.FTZ.U32.TRUNC.NTZ R3, R2 ;  /* 0x0000000200037305 */ /* 0x000064000021f000 */
[----:B0-----:R-:W-:Y:S01]  /*10f0*/  HFMA2 R2, -RZ, RZ, 0, 0 ;  /* 0x00000000ff027431 */ /* 0x001fe200000001ff */
[----:B-1----:R-:W-:-:S05]  /*1100*/  IADD3 R12, PT, PT, RZ, -R3, RZ ;  /* 0x80000003ff0c7210 */ /* 0x002fca0007ffe0ff */
[----:B------:R-:W-:Y:S02]  /*1110*/  IMAD R13, R12, R11, RZ ;  /* 0x0000000b0c0d7224 */ /* 0x000fe400078e02ff */
[----:B------:R-:W-:Y:S02]  /*1120*/  IMAD.MOV.U32 R12, RZ, RZ, R14 ;  /* 0x000000ffff0c7224 */ /* 0x000fe400078e000e */
[----:B------:R-:W-:-:S06]  /*1130*/  IMAD.HI.U32 R3, R3, R13, R2 ;  /* 0x0000000d03037227 */ /* 0x000fcc00078e0002 */
[----:B------:R-:W-:-:S04]  /*1140*/  IMAD.HI.U32 R3, R3, R12, RZ ;  /* 0x0000000c03037227 */ /* 0x000fc800078e00ff */
[----:B------:R-:W-:-:S05]  /*1150*/  IMAD R0, R3, R0, R12 ;  /* 0x0000000003007224 */ /* 0x000fca00078e020c */
[----:B------:R-:W-:-:S13]  /*1160*/  ISETP.GT.U32.AND P1, PT, R11, R0, PT ;  /* 0x000000000b00720c */ /* 0x000fda0003f24070 */
[-C--:B------:R-:W-:Y:S01]  /*1170*/  @!P1 IADD3 R0, PT, PT, R0, -R11.reuse, RZ ;  /* 0x8000000b00009210 */ /* 0x080fe20007ffe0ff */
[----:B------:R-:W-:Y:S01]  /*1180*/  @!P1 VIADD R3, R3, 0x1 ;  /* 0x0000000103039836 */ /* 0x000fe20000000000 */
[----:B------:R-:W-:Y:S02]  /*1190*/  ISETP.NE.AND P1, PT, R10, RZ, PT ;  /* 0x000000ff0a00720c */ /* 0x000fe40003f25270 */
[----:B------:R-:W-:-:S13]  /*11a0*/  ISETP.GE.U32.AND P0, PT, R0, R11, PT ;  /* 0x0000000b0000720c */ /* 0x000fda0003f06070 */
[----:B------:R-:W-:-:S05]  /*11b0*/  @P0 IADD3 R3, PT, PT, R3, 0x1, RZ ;  /* 0x0000000103030810 */ /* 0x000fca0007ffe0ff */
[----:B------:R-:W-:Y:S01]  /*11c0*/  @!P2 IMAD.MOV R3, RZ, RZ, -R3 ;  /* 0x000000ffff03a224 */ /* 0x000fe200078e0a03 */
[----:B------:R-:W-:-:S04]  /*11d0*/  @!P1 LOP3.LUT R3, RZ, R10, RZ, 0x33, !PT ;  /* 0x0000000aff039212 */ /* 0x000fc800078e33ff */
[----:B------:R-:W-:-:S05]  /*11e0*/  I2FP.F32.S32 R3, R3 ;  /* 0x0000000300037245 */ /* 0x000fca0000201400 */
[----:B------:R0:W-:Y:S01]  /*11f0*/  STS [R20+UR6], R3 ;  /* 0x0000000314007988 */ /* 0x0001e20008000806 */
[----:B------:R-:W-:Y:S06]  /*1200*/  BAR.SYNC.DEFER_BLOCKING 0x0 ;  /* 0x0000000000007b1d */ /* 0x000fec0000010000 */
[----:B------:R-:W-:Y:S05]  /*1210*/  BRA.U !UP0, `(.L_x_70) ;  /* 0x0000000508ec7547 */ /* 0x000fea000b800000 */
[----:B------:R-:W-:Y:S01]  /*1220*/  UISETP.GE.U32.AND UP1, UPT, UR10, 0x8, UPT ;  /* 0x000000080a00788c */ /* 0x000fe2000bf26070 */
[----:B------:R-:W-:Y:S01]  /*1230*/  VIADD R0, R8, UR6 ;  /* 0x0000000608007c36 */ /* 0x000fe20008000000 */
[----:B------:R-:W-:Y:S01]  /*1240*/  ULOP3.LUT UR4, UR10, 0x7, URZ, 0xc0, !UPT ;  /* 0x000000070a047892 */ /* 0x000fe2000f8ec0ff */
[----:B------:R-:W-:Y:S01]  /*1250*/  MOV R17, RZ ;  /* 0x000000ff00117202 */ /* 0x000fe20000000f00 */
[----:B------:R-:W-:Y:S02]  /*1260*/  IMAD.MOV.U32 R19, RZ, RZ, RZ ;  /* 0x000000ffff137224 */ /* 0x000fe400078e00ff */
[----:B------:R-:W-:-:S03]  /*1270*/  UISETP.NE.AND UP0, UPT, UR4, URZ, UPT ;  /* 0x000000ff0400728c */ /* 0x000fc6000bf05270 */
[----:B------:R-:W-:Y:S08]  /*1280*/  BRA.U !UP1, `(.L_x_71) ;  /* 0x0000000109dc7547 */ /* 0x000ff0000b800000 */
[----:B------:R-:W-:Y:S01]  /*1290*/  ULOP3.LUT UR5, UR10, 0x7ffffff8, URZ, 0xc0, !UPT ;  /* 0x7ffffff80a057892 */ /* 0x000fe2000f8ec0ff */
[----:B------:R-:W-:Y:S02]  /*12a0*/  HFMA2 R9, -RZ, RZ, 0, 0 ;  /* 0x00000000ff097431 */ /* 0x000fe400000001ff */
[----:B------:R-:W-:Y:S01]  /*12b0*/  IMAD.MOV.U32 R19, RZ, RZ, RZ ;  /* 0x000000ffff137224 */ /* 0x000fe200078e00ff */
[----:B------:R-:W-:Y:S02]  /*12c0*/  UIADD3 UR7, UPT, UPT, -UR5, URZ, URZ ;  /* 0x000000ff05077290 */ /* 0x000fe4000fffe1ff */
[----:B------:R-:W-:-:S10]  /*12d0*/  MOV R17, UR5 ;  /* 0x0000000500117c02 */ /* 0x000fd40008000f00 */
.L_x_72:
[C---:B------:R-:W-:Y:S01]  /*12e0*/  IMAD R2, R9.reuse, 0x4, R0 ;  /* 0x0000000409027824 */ /* 0x040fe200078e0200 */
[C---:B------:R-:W-:Y:S01]  /*12f0*/  LEA R16, R9.reuse, R8, 0x2 ;  /* 0x0000000809107211 */ /* 0x040fe200078e10ff */
[----:B------:R-:W-:Y:S01]  /*1300*/  UIADD3 UR7, UPT, UPT, UR7, 0x8, URZ ;  /* 0x0000000807077890 */ /* 0x000fe2000fffe0ff */
[----:B------:R-:W-:Y:S02]  /*1310*/  VIADD R9, R9, 0x8 ;  /* 0x0000000809097836 */ /* 0x000fe40000000000 */
[----:B0-----:R-:W0:Y:S01]  /*1320*/  LDS R3, [R2] ;  /* 0x0000000002037984 */ /* 0x001e220000000800 */
[----:B------:R-:W-:-:S03]  /*1330*/  UISETP.NE.AND UP1, UPT, UR7, URZ, UPT ;  /* 0x000000ff0700728c */ /* 0x000fc6000bf25270 */
[----:B------:R-:W1:Y:S04]  /*1340*/  LDS R11, [R2+0x4] ;  /* 0x00000400020b7984 */ /* 0x000e680000000800 */
[----:B------:R-:W3:Y:S04]  /*1350*/  LDS R13, [R2+0x8] ;  /* 0x00000800020d7984 */ /* 0x000ee80000000800 */
[----:B------:R-:W4:Y:S04]  /*1360*/  LDS R23, [R2+0xc] ;  /* 0x00000c0002177984 */ /* 0x000f280000000800 */
[----:B------:R-:W2:Y:S04]  /*1370*/  LDS R25, [R2+0x10] ;  /* 0x0000100002197984 */ /* 0x000ea80000000800 */
[----:B------:R-:W5:Y:S04]  /*1380*/  LDS R27, [R2+0x14] ;  /* 0x00001400021b7984 */ /* 0x000f680000000800 */
[----:B------:R-:W5:Y:S04]  /*1390*/  LDS R15, [R2+0x18] ;  /* 0x00001800020f7984 */ /* 0x000f680000000800 */
[----:B------:R-:W5:Y:S01]  /*13a0*/  LDS R21, [R2+0x1c] ;  /* 0x00001c0002157984 */ /* 0x000f620000000800 */
[----:B0-----:R-:W-:-:S03]  /*13b0*/  IMAD R10, R6, UR10, R3 ;  /* 0x0000000a060a7c24 */ /* 0x001fc6000f8e0203 */
[----:B------:R-:W-:Y:S01]  /*13c0*/  LDS.64 R2, [R16+0x8] ;  /* 0x0000080010027984 */ /* 0x000fe20000000a00 */
[----:B-1----:R-:W-:Y:S02]  /*13d0*/  IMAD R12, R6, UR10, R11 ;  /* 0x0000000a060c7c24 */ /* 0x002fe4000f8e020b */
[----:B------:R-:W-:Y:S02]  /*13e0*/  IMAD R18, R10, 0x4, R7 ;  /* 0x000000040a127824 */ /* 0x000fe400078e0207 */
[----:B---3--:R-:W-:Y:S01]  /*13f0*/  IMAD R14, R6, UR10, R13 ;  /* 0x0000000a060e7c24 */ /* 0x008fe2000f8e020d */
[----:B------:R-:W-:Y:S01]  /*1400*/  LEA R20, R12, R7, 0x2 ;  /* 0x000000070c147211 */ /* 0x000fe200078e10ff */
[----:B------:R-:W-:Y:S01]  /*1410*/  LDS.64 R10, [R16] ;  /* 0x00000000100a7984 */ /* 0x000fe20000000a00 */
[----:B----4-:R-:W-:-:S03]  /*1420*/  IMAD R12, R6, UR10, R23 ;  /* 0x0000000a060c7c24 */ /* 0x010fc6000f8e0217 */
[----:B------:R-:W0:Y:S01]  /*1430*/  LDS R18, [R18] ;  /* 0x0000000012127984 */ /* 0x000e220000000800 */
[----:B------:R-:W-:Y:S02]  /*1440*/  IMAD R14, R14, 0x4, R7 ;  /* 0x000000040e0e7824 */ /* 0x000fe400078e0207 */
[----:B--2---:R-:W-:Y:S01]  /*1450*/  IMAD R24, R6, UR10, R25 ;  /* 0x0000000a06187c24 */ /* 0x004fe2000f8e0219 */
[----:B------:R-:W1:Y:S01]  /*1460*/  LDS R20, [R20] ;  /* 0x0000000014147984 */ /* 0x000e620000000800 */
[-C--:B------:R-:W-:Y:S01]  /*1470*/  LEA R22, R12, R7.reuse, 0x2 ;  /* 0x000000070c167211 */ /* 0x080fe200078e10ff */
[----:B-----5:R-:W-:Y:S02]  /*1480*/  IMAD R26, R6, UR10, R27 ;  /* 0x0000000a061a7c24 */ /* 0x020fe4000f8e021b */
[----:B------:R-:W2:Y:S01]  /*1490*/  LDS R23, [R14] ;  /* 0x000000000e177984 */ /* 0x000ea20000000800 */
[----:B------:R-:W-:Y:S02]  /*14a0*/  IMAD R24, R24, 0x4, R7 ;  /* 0x0000000418187824 */ /* 0x000fe400078e0207 */
[----:B------:R-:W-:Y:S01]  /*14b0*/  IMAD R28, R6, UR10, R15 ;  /* 0x0000000a061c7c24 */ /* 0x000fe2000f8e020f */
[----:B------:R-:W3:Y:S01]  /*14c0*/  LDS R22, [R22] ;  /* 0x0000000016167984 */ /* 0x000ee20000000800 */
[----:B------:R-:W-:Y:S01]  /*14d0*/  LEA R26, R26, R7, 0x2 ;  /* 0x000000071a1a7211 */ /* 0x000fe200078e10ff */
[----:B------:R-:W-:-:S02]  /*14e0*/  IMAD R30, R6, UR10, R21 ;  /* 0x0000000a061e7c24 */ /* 0x000fc4000f8e0215 */
[----:B------:R-:W-:Y:S01]  /*14f0*/  LDS.64 R12, [R16+0x10] ;  /* 0x00001000100c7984 */ /* 0x000fe20000000a00 */
[----:B------:R-:W-:Y:S02]  /*1500*/  IMAD R28, R28, 0x4, R7 ;  /* 0x000000041c1c7824 */ /* 0x000fe400078e0207 */
[----:B------:R-:W-:Y:S01]  /*1510*/  LEA R30, R30, R7, 0x2 ;  /* 0x000000071e1e7211 */ /* 0x000fe200078e10ff */
[----:B------:R-:W4:Y:S04]  /*1520*/  LDS R24, [R24] ;  /* 0x0000000018187984 */ /* 0x000f280000000800 */
[----:B------:R-:W5:Y:S04]  /*1530*/  LDS R26, [R26] ;  /* 0x000000001a1a7984 */ /* 0x000f680000000800 */
[----:B------:R-:W-:Y:S04]  /*1540*/  LDS.64 R14, [R16+0x18] ;  /* 0x00001800100e7984 */ /* 0x000fe80000000a00 */
[----:B------:R-:W5:Y:S04]  /*1550*/  LDS R28, [R28] ;  /* 0x000000001c1c7984 */ /* 0x000f680000000800 */
[----:B------:R-:W5:Y:S01]  /*1560*/  LDS R30, [R30] ;  /* 0x000000001e1e7984 */ /* 0x000f620000000800 */
[----:B0-----:R-:W-:-:S04]  /*1570*/  FFMA R10, R18, R10, R19 ;  /* 0x0000000a120a7223 */ /* 0x001fc80000000013 */
[----:B-1----:R-:W-:-:S04]  /*1580*/  FFMA R10, R11, R20, R10 ;  /* 0x000000140b0a7223 */ /* 0x002fc8000000000a */
[----:B--2---:R-:W-:-:S04]  /*1590*/  FFMA R2, R23, R2, R10 ;  /* 0x0000000217027223 */ /* 0x004fc8000000000a */
[----:B---3--:R-:W-:-:S04]  /*15a0*/  FFMA R3, R3, R22, R2 ;  /* 0x0000001603037223 */ /* 0x008fc80000000002 */
[----:B----4-:R-:W-:-:S04]  /*15b0*/  FFMA R12, R24, R12, R3 ;  /* 0x0000000c180c7223 */ /* 0x010fc80000000003 */
[----:B-----5:R-:W-:-:S04]  /*15c0*/  FFMA R13, R13, R26, R12 ;  /* 0x0000001a0d0d7223 */ /* 0x020fc8000000000c */
[----:B------:R-:W-:-:S04]  /*15d0*/  FFMA R14, R28, R14, R13 ;  /* 0x0000000e1c0e7223 */ /* 0x000fc8000000000d */
[----:B------:R-:W-:Y:S01]  /*15e0*/  FFMA R19, R15, R30, R14 ;  /* 0x0000001e0f137223 */ /* 0x000fe2000000000e */
[----:B------:R-:W-:Y:S06]  /*15f0*/  BRA.U UP1, `(.L_x_72) ;  /* 0xfffffffd01387547 */ /* 0x000fec000b83ffff */
.L_x_71:
[----:B------:R-:W-:Y:S05]  /*1600*/  BRA.U !UP0, `(.L_x_70) ;  /* 0x0000000108f07547 */ /* 0x000fea000b800000 */
[----:B------:R-:W-:Y:S02]  /*1610*/  UISETP.GE.U32.AND UP0, UPT, UR4, 0x4, UPT ;  /* 0x000000040400788c */ /* 0x000fe4000bf06070 */
[----:B------:R-:W-:-:S04]  /*1620*/  ULOP3.LUT UR5, UR10, 0x3, URZ, 0xc0, !UPT ;  /* 0x000000030a057892 */ /* 0x000fc8000f8ec0ff */
[----:B------:R-:W-:-:S03]  /*1630*/  UISETP.NE.AND UP1, UPT, UR5, URZ, UPT ;  /* 0x000000ff0500728c */ /* 0x000fc6000bf25270 */
[----:B------:R-:W-:Y:S08]  /*1640*/  BRA.U !UP0, `(.L_x_73) ;  /* 0x00000001086c7547 */ /* 0x000ff0000b800000 */
[----:B------:R-:W-:-:S05]  /*1650*/  LEA R2, R17, R0, 0x2 ;  /* 0x0000000011027211 */ /* 0x000fca00078e10ff */
[----:B0-----:R-:W0:Y:S04]  /*1660*/  LDS R3, [R2] ;  /* 0x0000000002037984 */ /* 0x001e280000000800 */
[----:B------:R-:W1:Y:S04]  /*1670*/  LDS R9, [R2+0x4] ;  /* 0x0000040002097984 */ /* 0x000e680000000800 */
[----:B------:R-:W3:Y:S04]  /*1680*/  LDS R11, [R2+0x8] ;  /* 0x00000800020b7984 */ /* 0x000ee80000000800 */
[----:B------:R-:W4:Y:S01]  /*1690*/  LDS R13, [R2+0xc] ;  /* 0x00000c00020d7984 */ /* 0x000f220000000800 */
[----:B0-----:R-:W-:-:S02]  /*16a0*/  IMAD R10, R6, UR10, R3 ;  /* 0x0000000a060a7c24 */ /* 0x001fc4000f8e0203 */
[C---:B------:R-:W-:Y:S01]  /*16b0*/  IMAD R3, R17.reuse, 0x4, R8 ;  /* 0x0000000411037824 */ /* 0x040fe200078e0208 */
[----:B------:R-:W-:Y:S01]  /*16c0*/  IADD3 R17, PT, PT, R17, 0x4, RZ ;  /* 0x0000000411117810 */ /* 0x000fe20007ffe0ff */
[----:B-1----:R-:W-:Y:S01]  /*16d0*/  IMAD R12, R6, UR10, R9 ;  /* 0x0000000a060c7c24 */ /* 0x002fe2000f8e0209 */
[-C--:B------:R-:W-:Y:S02]  /*16e0*/  LEA R10, R10, R7.reuse, 0x2 ;  /* 0x000000070a0a7211 */ /* 0x080fe400078e10ff */
[----:B------:R-:W-:Y:S01]  /*16f0*/  LDS R9, [R3] ;  /* 0x0000000003097984 */ /* 0x000fe20000000800 */
[----:B---3--:R-:W-:Y:S02]  /*1700*/  IMAD R14, R6, UR10, R11 ;  /* 0x0000000a060e7c24 */ /* 0x008fe4000f8e020b */
[----:B------:R-:W-:Y:S01]  /*1710*/  IMAD R12, R12, 0x4, R7 ;  /* 0x000000040c0c7824 */ /* 0x000fe200078e0207 */
[----:B------:R-:W0:Y:S01]  /*1720*/  LDS R10, [R10] ;  /* 0x000000000a0a7984 */ /* 0x000e220000000800 */
[----:B----4-:R-:W-:Y:S01]  /*1730*/  IMAD R16, R6, UR10, R13 ;  /* 0x0000000a06107c24 */ /* 0x010fe2000f8e020d */
[----:B------:R-:W-:-:S02]  /*1740*/  LEA R14, R14, R7, 0x2 ;  /* 0x000000070e0e7211 */ /* 0x000fc400078e10ff */
[----:B------:R-:W-:Y:S01]  /*1750*/  LDS R11, [R3+0x4] ;  /* 0x00000400030b7984 */ /* 0x000fe20000000800 */
[----:B------:R-:W-:-:S03]  /*1760*/  IMAD R16, R16, 0x4, R7 ;  /* 0x0000000410107824 */ /* 0x000fc600078e0207 */
[----:B------:R-:W1:Y:S04]  /*1770*/  LDS R12, [R12] ;  /* 0x000000000c0c7984 */ /* 0x000e680000000800 */
[----:B------:R-:W-:Y:S04]  /*1780*/  LDS R2, [R3+0x8] ;  /* 0x0000080003027984 */ /* 0x000fe80000000800 */
[----:B------:R-:W3:Y:S04]  /*1790*/  LDS R14, [R14] ;  /* 0x000000000e0e7984 */ /* 0x000ee80000000800 */
[----:B------:R-:W-:Y:S04]  /*17a0*/  LDS R15, [R3+0xc] ;  /* 0x00000c00030f7984 */ /* 0x000fe80000000800 */
[----:B------:R-:W4:Y:S01]  /*17b0*/  LDS R13, [R16] ;  /* 0x00000000100d7984 */ /* 0x000f220000000800 */
[----:B0-----:R-:W-:-:S04]  /*17c0*/  FFMA R9, R10, R9, R19 ;  /* 0x000000090a097223 */ /* 0x001fc80000000013 */
[----:B-1----:R-:W-:-:S04]  /*17d0*/  FFMA R9, R12, R11, R9 ;  /* 0x0000000b0c097223 */ /* 0x002fc80000000009 */
[----:B---3--:R-:W-:-:S04]  /*17e0*/  FFMA R2, R14, R2, R9 ;  /* 0x000000020e027223 */ /* 0x008fc80000000009 */
[----:B----4-:R-:W-:-:S07]  /*17f0*/  FFMA R19, R13, R15, R2 ;  /* 0x0000000f0d137223 */ /* 0x010fce0000000002 */
.L_x_73:
[----:B------:R-:W-:Y:S05]  /*1800*/  BRA.U !UP1, `(.L_x_70) ;  /* 0x0000000109707547 */ /* 0x000fea000b800000 */
[----:B------:R-:W-:Y:S02]  /*1810*/  UISETP.NE.AND UP0, UPT, UR5, 0x1, UPT ;  /* 0x000000010500788c */ /* 0x000fe4000bf05270 */
[----:B------:R-:W-:-:S04]  /*1820*/  ULOP3.LUT UR4, UR10, 0x1, URZ, 0xc0, !UPT ;  /* 0x000000010a047892 */ /* 0x000fc8000f8ec0ff */
[----:B------:R-:W-:-:S03]  /*1830*/  UISETP.NE.U32.AND UP1, UPT, UR4, 0x1, UPT ;  /* 0x000000010400788c */ /* 0x000fc6000bf25070 */
[----:B------:R-:W-:Y:S08]  /*1840*/  BRA.U !UP0, `(.L_x_74) ;  /* 0x00000001083c7547 */ /* 0x000ff0000b800000 */
[----:B------:R-:W-:-:S05]  /*1850*/  IMAD R2, R17, 0x4, R0 ;  /* 0x0000000411027824 */ /* 0x000fca00078e0200 */
[----:B0-----:R-:W0:Y:S04]  /*1860*/  LDS R3, [R2] ;  /* 0x0000000002037984 */ /* 0x001e280000000800 */
[----:B------:R-:W1:Y:S01]  /*1870*/  LDS R9, [R2+0x4] ;  /* 0x0000040002097984 */ /* 0x000e620000000800 */
[C---:B0-----:R-:W-:Y:S01]  /*1880*/  IMAD R10, R6.reuse, UR10, R3 ;  /* 0x0000000a060a7c24 */ /* 0x041fe2000f8e0203 */
[C---:B------:R-:W-:Y:S01]  /*1890*/  LEA R3, R17.reuse, R8, 0x2 ;  /* 0x0000000811037211 */ /* 0x040fe200078e10ff */
[----:B------:R-:W-:Y:S02]  /*18a0*/  VIADD R17, R17, 0x2 ;  /* 0x0000000211117836 */ /* 0x000fe40000000000 */
[----:B-1----:R-:W-:Y:S02]  /*18b0*/  IMAD R12, R6, UR10, R9 ;  /* 0x0000000a060c7c24 */ /* 0x002fe4000f8e0209 */
[----:B------:R-:W-:Y:S01]  /*18c0*/  IMAD R10, R10, 0x4, R7 ;  /* 0x000000040a0a7824 */ /* 0x000fe200078e0207 */
[----:B------:R-:W-:Y:S02]  /*18d0*/  LDS R9, [R3] ;  /* 0x0000000003097984 */ /* 0x000fe40000000800 */
[----:B------:R-:W-:-:S02]  /*18e0*/  LEA R12, R12, R7, 0x2 ;  /* 0x000000070c0c7211 */ /* 0x000fc400078e10ff */
[----:B------:R-:W-:Y:S04]  /*18f0*/  LDS R11, [R3+0x4] ;  /* 0x00000400030b7984 */ /* 0x000fe80000000800 */
[----:B------:R-:W0:Y:S04]  /*1900*/  LDS R10, [R10] ;  /* 0x000000000a0a7984 */ /* 0x000e280000000800 */
[----:B------:R-:W1:Y:S01]  /*1910*/  LDS R12, [R12] ;  /* 0x000000000c0c7984 */ /* 0x000e620000000800 */
[----:B0-----:R-:W-:-:S04]  /*1920*/  FFMA R9, R10, R9, R19 ;  /* 0x000000090a097223 */ /* 0x001fc80000000013 */
[----:B-1----:R-:W-:-:S07]  /*1930*/  FFMA R19, R12, R11, R9 ;  /* 0x0000000b0c137223 */ /* 0x002fce0000000009 */
.L_x_74:
[----:B------:R-:W-:Y:S05]  /*1940*/  BRA.U UP1, `(.L_x_70) ;  /* 0x0000000101207547 */ /* 0x000fea000b800000 */
[C---:B------:R-:W-:Y:S01]  /*1950*/  LEA R0, R17.reuse, R0, 0x2 ;  /* 0x0000000011007211 */ /* 0x040fe200078e10ff */
[----:B------:R-:W-:-:S04]  /*1960*/  IMAD R8, R17, 0x4, R8 ;  /* 0x0000000411087824 */ /* 0x000fc800078e0208 */
[----:B0-----:R-:W0:Y:S04]  /*1970*/  LDS R3, [R0] ;  /* 0x0000000000037984 */ /* 0x001e280000000800 */
[----:B------:R-:W-:Y:S01]  /*1980*/  LDS R8, [R8] ;  /* 0x0000000008087984 */ /* 0x000fe20000000800 */
[----:B0-----:R-:W-:-:S05]  /*1990*/  IMAD R6, R6, UR10, R3 ;  /* 0x0000000a06067c24 */ /* 0x001fca000f8e0203 */
[----:B------:R-:W-:-:S06]  /*19a0*/  LEA R6, R6, R7, 0x2 ;  /* 0x0000000706067211 */ /* 0x000fcc00078e10ff */
[----:B------:R-:W0:Y:S02]  /*19b0*/  LDS R6, [R6] ;  /* 0x0000000006067984 */ /* 0x000e240000000800 */
[----:B0-----:R-:W-:-:S07]  /*19c0*/  FFMA R19, R6, R8, R19 ;  /* 0x0000000806137223 */ /* 0x001fce0000000013 */
.L_x_70:
[----:B------:R-:W-:Y:S01]  /*19d0*/  STG.E desc[UR8][R4.64], R19 ;  /* 0x0000001304007986 */ /* 0x000fe2000c101908 */
[----:B------:R-:W-:Y:S05]  /*19e0*/  EXIT ;  /* 0x000000000000794d */ /* 0x000fea0003800000 */
        .weak           $__internal_2_$__cuda_sm3x_div_rn_noftz_f32_slowpath
        .type           $__internal_2_$__cuda_sm3x_div_rn_noftz_f32_slowpath,@function
        .size           $__internal_2_$__cuda_sm3x_div_rn_noftz_f32_slowpath,(.L_x_184 - $__internal_2_$__cuda_sm3x_div_rn_noftz_f32_slowpath)
$__internal_2_$__cuda_sm3x_div_rn_noftz_f32_slowpath:
[----:B------:R-:W-:Y:S01]  /*19f0*/  SHF.R.U32.HI R27, RZ, 0x17, R3 ;  /* 0x00000017ff1b7819 */ /* 0x000fe20000011603 */
[----:B------:R-:W-:Y:S01]  /*1a00*/  BSSY.RECONVERGENT B2, `(.L_x_75) ;  /* 0x0000062000027945 */ /* 0x000fe20003800200 */
[----:B------:R-:W-:Y:S02]  /*1a10*/  SHF.R.U32.HI R30, RZ, 0x17, R0 ;  /* 0x00000017ff1e7819 */ /* 0x000fe40000011600 */
[----:B------:R-:W-:Y:S02]  /*1a20*/  LOP3.LUT R27, R27, 0xff, RZ, 0xc0, !PT ;  /* 0x000000ff1b1b7812 */ /* 0x000fe400078ec0ff */
[----:B------:R-:W-:-:S03]  /*1a30*/  LOP3.LUT R30, R30, 0xff, RZ, 0xc0, !PT ;  /* 0x000000ff1e1e7812 */ /* 0x000fc600078ec0ff */
[----:B------:R-:W-:Y:S01]  /*1a40*/  VIADD R31, R27, 0xffffffff ;  /* 0xffffffff1b1f7836 */ /* 0x000fe20000000000 */
[----:B------:R-:W-:-:S04]  /*1a50*/  IADD3 R29, PT, PT, R30, -0x1, RZ ;  /* 0xffffffff1e1d7810 */ /* 0x000fc80007ffe0ff */
[----:B------:R-:W-:-:S04]  /*1a60*/  ISETP.GT.U32.AND P0, PT, R31, 0xfd, PT ;  /* 0x000000fd1f00780c */ /* 0x000fc80003f04070 */
[----:B------:R-:W-:-:S13]  /*1a70*/  ISETP.GT.U32.OR P0, PT, R29, 0xfd, P0 ;  /* 0x000000fd1d00780c */ /* 0x000fda0000704470 */
        /* <DEDUP_REMOVED lines=20> */
[----:B------:R-:W-:Y:S01]  /*1bc0*/  @P0 MOV R2, RZ ;  /* 0x000000ff00020202 */ /* 0x000fe20000000f00 */
[----:B------:R-:W-:Y:S02]  /*1bd0*/  @!P0 IMAD.MOV.U32 R2, RZ, RZ, -0x40 ;  /* 0xffffffc0ff028424 */ /* 0x000fe400078e00ff */
[----:B------:R-:W-:Y:S01]  /*1be0*/  @!P0 FFMA R0, R0, 1.84467440737095516160e+19, RZ ;  /* 0x5f80000000008823 */ /* 0x000fe200000000ff */
[----:B------:R-:W-:Y:S02]  /*1bf0*/  @!P1 FFMA R3, R3, 1.84467440737095516160e+19, RZ ;  /* 0x5f80000003039823 */ /* 0x000fe400000000ff */
[----:B------:R-:W-:-:S07]  /*1c00*/  @!P1 IADD3 R2, PT, PT, R2, 0x40, RZ ;  /* 0x0000004002029810 */ /* 0x000fce0007ffe0ff */
.L_x_76:
[----:B------:R-:W-:Y:S01]  /*1c10*/  LEA R32, R27, 0xc0800000, 0x17 ;  /* 0xc08000001b207811 */ /* 0x000fe200078eb8ff */
[----:B------:R-:W-:Y:S01]  /*1c20*/  BSSY.RECONVERGENT B3, `(.L_x_81) ;  /* 0x0000036000037945 */ /* 0x000fe20003800200 */
[----:B------:R-:W-:-:S03]  /*1c30*/  IADD3 R30, PT, PT, R30, -0x7f, RZ ;  /* 0xffffff811e1e7810 */ /* 0x000fc60007ffe0ff */
[----:B------:R-:W-:Y:S02]  /*1c40*/  IMAD.IADD R31, R3, 0x1, -R32 ;  /* 0x00000001031f7824 */ /* 0x000fe400078e0a20 */
[C---:B------:R-:W-:Y:S02]  /*1c50*/  IMAD R0, R30.reuse, -0x800000, R0 ;  /* 0xff8000001e007824 */ /* 0x040fe400078e0200 */
[----:B------:R0:W1:Y:S01]  /*1c60*/  MUFU.RCP R32, R31 ;  /* 0x0000001f00207308 */ /* 0x0000620000001000 */
[----:B------:R-:W-:Y:S01]  /*1c70*/  FADD.FTZ R29, -R31, -RZ ;  /* 0x800000ff1f1d7221 */ /* 0x000fe20000010100 */
        /* <DEDUP_REMOVED lines=10> */
[----:B------:R-:W-:-:S04]  /*1d20*/  LOP3.LUT R27, R27, 0xff, RZ, 0xc0, !PT ;  /* 0x000000ff1b1b7812 */ /* 0x000fc800078ec0ff */
[----:B------:R-:W-:-:S05]  /*1d30*/  IADD3 R27, PT, PT, R27, R31, RZ ;  /* 0x0000001f1b1b7210 */ /* 0x000fca0007ffe0ff */
[----:B------:R-:W-:-:S05]  /*1d40*/  VIADD R2, R27, 0xffffffff ;  /* 0xffffffff1b027836 */ /* 0x000fca0000000000 */
        /* <DEDUP_REMOVED lines=9> */
[-CC-:B------:R-:W-:Y:S01]  /*1de0*/  FFMA.RZ R2, R3, R29.reuse, R32.reuse ;  /* 0x0000001d03027223 */ /* 0x180fe2000000c020 */
[C---:B------:R-:W-:Y:S02]  /*1df0*/  ISETP.NE.AND P3, PT, R27.reuse, RZ, PT ;  /* 0x000000ff1b00720c */ /* 0x040fe40003f65270 */
[----:B------:R-:W-:Y:S02]  /*1e00*/  ISETP.NE.AND P1, PT, R27, RZ, PT ;  /* 0x000000ff1b00720c */ /* 0x000fe40003f25270 */
[----:B------:R-:W-:Y:S01]  /*1e10*/  LOP3.LUT R30, R2, 0x7fffff, RZ, 0xc0, !PT ;  /* 0x007fffff021e7812 */ /* 0x000fe200078ec0ff */
[CCC-:B------:R-:W-:Y:S01]  /*1e20*/  FFMA.RP R2, R3.reuse, R29.reuse, R32.reuse ;  /* 0x0000001d03027223 */ /* 0x1c0fe20000008020 */
[----:B------:R-:W-:Y:S01]  /*1e30*/  FFMA.RM R3, R3, R29, R32 ;  /* 0x0000001d03037223 */ /* 0x000fe20000004020 */
[----:B------:R-:W-:Y:S01]  /*1e40*/  IADD3 R29, PT, PT, R27, 0x20, RZ ;  /* 0x000000201b1d7810 */ /* 0x000fe20007ffe0ff */
[----:B------:R-:W-:Y:S01]  /*1e50*/  IMAD.MOV R27, RZ, RZ, -R27 ;  /* 0x000000ffff1b7224 */ /* 0x000fe200078e0a1b */
[----:B------:R-:W-:-:S02]  /*1e60*/  LOP3.LUT R30, R30, 0x800000, RZ, 0xfc, !PT ;  /* 0x008000001e1e7812 */ /* 0x000fc400078efcff */
[----:B------:R-:W-:Y:S02]  /*1e70*/  FSETP.NEU.FTZ.AND P0, PT, R2, R3, PT ;  /* 0x000000030200720b */ /* 0x000fe40003f1d000 */
[----:B------:R-:W-:Y:S02]  /*1e80*/  SHF.L.U32 R29, R30, R29, RZ ;  /* 0x0000001d1e1d7219 */ /* 0x000fe400000006ff */
[----:B------:R-:W-:Y:S02]  /*1e90*/  SEL R3, R27, RZ, P3 ;  /* 0x000000ff1b037207 */ /* 0x000fe40001800000 */
[----:B------:R-:W-:Y:S02]  /*1ea0*/  ISETP.NE.AND P1, PT, R29, RZ, P1 ;  /* 0x000000ff1d00720c */ /* 0x000fe40000f25270 */
[----:B------:R-:W-:Y:S02]  /*1eb0*/  SHF.R.U32.HI R3, RZ, R3, R30 ;  /* 0x00000003ff037219 */ /* 0x000fe4000001161e */
[----:B------:R-:W-:-:S02]  /*1ec0*/  PLOP3.LUT P0, PT, P0, P1, PT, 0xf8, 0x8f ;  /* 0x00000000008f781c */ /* 0x000fc40000703f70 */
[----:B------:R-:W-:Y:S02]  /*1ed0*/  SHF.R.U32.HI R27, RZ, 0x1, R3 ;  /* 0x00000001ff1b7819 */ /* 0x000fe40000011603 */
[----:B------:R-:W-:-:S04]  /*1ee0*/  SEL R2, RZ, 0x1, !P0 ;  /* 0x00000001ff027807 */ /* 0x000fc80004000000 */
[----:B------:R-:W-:-:S04]  /*1ef0*/  LOP3.LUT R2, R2, 0x1, R27, 0xf8, !PT ;  /* 0x0000000102027812 */ /* 0x000fc800078ef81b */
[----:B------:R-:W-:-:S04]  /*1f00*/  LOP3.LUT R2, R2, R3, RZ, 0xc0, !PT ;  /* 0x0000000302027212 */ /* 0x000fc800078ec0ff */
[----:B------:R-:W-:-:S04]  /*1f10*/  IADD3 R27, PT, PT, R27, R2, RZ ;  /* 0x000000021b1b7210 */ /* 0x000fc80007ffe0ff */
[----:B------:R-:W-:Y:S01]  /*1f20*/  LOP3.LUT R0, R27, R0, RZ, 0xfc, !PT ;  /* 0x000000001b007212 */ /* 0x000fe200078efcff */
[----:B------:R-:W-:Y:S06]  /*1f30*/  BRA `(.L_x_84) ;  /* 0x0000000000107947 */ /* 0x000fec0003800000 */
.L_x_83:
[----:B------:R-:W-:-:S04]  /*1f40*/  LOP3.LUT R0, R0, 0x80000000, RZ, 0xc0, !PT ;  /* 0x8000000000007812 */ /* 0x000fc800078ec0ff */
[----:B------:R-:W-:Y:S01]  /*1f50*/  LOP3.LUT R0, R0, 0x7f800000, RZ, 0xfc, !PT ;  /* 0x7f80000000007812 */ /* 0x000fe200078efcff */
[----:B------:R-:W-:Y:S06]  /*1f60*/  BRA `(.L_x_84) ;  /* 0x0000000000047947 */ /* 0x000fec0003800000 */
.L_x_82:
[----:B------:R-:W-:-:S07]  /*1f70*/  IMAD R0, R31, 0x800000, R0 ;  /* 0x008000001f007824 */ /* 0x000fce00078e0200 */
.L_x_84:
[----:B------:R-:W-:Y:S05]  /*1f80*/  BSYNC.RECONVERGENT B3 ;  /* 0x0000000000037941 */ /* 0x000fea0003800200 */
.L_x_81:
[----:B------:R-:W-:Y:S05]  /*1f90*/  BRA `(.L_x_85) ;  /* 0x0000000000207947 */ /* 0x000fea0003800000 */
.L_x_80:
[----:B------:R-:W-:-:S04]  /*1fa0*/  LOP3.LUT R0, R3, 0x80000000, R0, 0x48, !PT ;  /* 0x8000000003007812 */ /* 0x000fc800078e4800 */
[----:B------:R-:W-:Y:S01]  /*1fb0*/  LOP3.LUT R0, R0, 0x7f800000, RZ, 0xfc, !PT ;  /* 0x7f80000000007812 */ /* 0x000fe200078efcff */
[----:B------:R-:W-:Y:S06]  /*1fc0*/  BRA `(.L_x_85) ;  /* 0x0000000000147947 */ /* 0x000fec0003800000 */
.L_x_79:
[----:B------:R-:W-:Y:S01]  /*1fd0*/  LOP3.LUT R0, R3, 0x80000000, R0, 0x48, !PT ;  /* 0x8000000003007812 */ /* 0x000fe200078e4800 */
[----:B------:R-:W-:Y:S06]  /*1fe0*/  BRA `(.L_x_85) ;  /* 0x00000000000c7947 */ /* 0x000fec0003800000 */
.L_x_78:
[----:B------:R-:W0:Y:S01]  /*1ff0*/  MUFU.RSQ R0, -QNAN ;  /* 0xffc0000000007908 */ /* 0x000e220000001400 */
[----:B------:R-:W-:Y:S05]  /*2000*/  BRA `(.L_x_85) ;  /* 0x0000000000047947 */ /* 0x000fea0003800000 */
.L_x_77:
[----:B------:R-:W-:-:S07]  /*2010*/  FADD.FTZ R0, R0, R3 ;  /* 0x0000000300007221 */ /* 0x000fce0000010000 */
.L_x_85:
[----:B------:R-:W-:Y:S05]  /*2020*/  BSYNC.RECONVERGENT B2 ;  /* 0x0000000000027941 */ /* 0x000fea0003800200 */
.L_x_75:
[----:B------:R-:W-:Y:S01]  /*2030*/  MOV R2, R28 ;  /* 0x0000001c00027202 */ /* 0x000fe20000000f00 */
[----:B------:R-:W-:-:S04]  /*2040*/  IMAD.MOV.U32 R3, RZ, RZ, 0x0 ;  /* 0x00000000ff037424 */ /* 0x000fc800078e00ff */
[----:B0-----:R-:W-:Y:S05]  /*2050*/  RET.REL.NODEC R2 `(_Z10pcr_sym_k3PfS_S_i) ;  /* 0xffffffdc02e87950 */ /* 0x001fea0003c3ffff */
.L_x_86:
        /* <DEDUP_REMOVED lines=10> */
.L_x_184:


//--------------------- .text._Z9pcr_sym_kPfS_S_i --------------------------
	.section	.text._Z9pcr_sym_kPfS_S_i,"ax",@progbits
	.align	128
        .global         _Z9pcr_sym_kPfS_S_i
        .type           _Z9pcr_sym_kPfS_S_i,@function
        .size           _Z9pcr_sym_kPfS_S_i,(.L_x_185 - _Z9pcr_sym_kPfS_S_i)
        .other          _Z9pcr_sym_kPfS_S_i,@"STO_CUDA_ENTRY STV_DEFAULT"
_Z9pcr_sym_kPfS_S_i:
.text._Z9pcr_sym_kPfS_S_i:
[----:B------:R-:W0:Y:S01]  /*0000*/  LDC R1, c[0x0][0x37c] ;  /* 0x0000df00ff017b82 */ /* 0x000e220000000800 */
[----:B------:R-:W1:Y:S01]  /*0010*/  LDCU UR7, c[0x0][0x398] ;  /* 0x00007300ff0777ac */ /* 0x000e620008000800 */
[----:B------:R-:W2:Y:S06]  /*0020*/  S2R R18, SR_TID.X ;  /* 0x0000000000127919 */ /* 0x000eac0000002100 */
[----:B------:R-:W3:Y:S01]  /*0030*/  S2UR UR6, SR_CTAID.X ;  /* 0x00000000000679c3 */ /* 0x000ee20000002500 */
[----:B0-----:R-:W-:Y:S01]  /*0040*/  VIADD R1, R1, 0xfffffff8 ;  /* 0xfffffff801017836 */ /* 0x001fe20000000000 */
[----:B------:R-:W0:Y:S01]  /*0050*/  LDCU UR5, c[0x0][0x2fc] ;  /* 0x00005f80ff0577ac */ /* 0x000e220008000800 */
[----:B------:R-:W4:Y:S05]  /*0060*/  LDCU UR4, c[0x0][0x2f8] ;  /* 0x00005f00ff0477ac */ /* 0x000f2a0008000800 */
[----:B------:R-:W5:Y:S01]  /*0070*/  LDC R6, c[0x0][0x360] ;  /* 0x0000d800ff067b82 */ /* 0x000f620000000800 */
[----:B------:R-:W3:Y:S01]  /*0080*/  LDCU.64 UR8, c[0x4][0x10] ;  /* 0x01000200ff0877ac */ /* 0x000ee20008000a00 */
[----:B------:R-:W0:Y:S01]  /*0090*/  LDCU.64 UR36, c[0x0][0x358] ;  /* 0x00006b00ff2477ac */ /* 0x000e220008000a00 */
[----:B-1----:R-:W1:Y:S08]  /*00a0*/  I2F.U32.RP R0, UR7 ;  /* 0x0000000700007d06 */ /* 0x002e700008209000 */
[----:B-1----:R-:W1:Y:S02]  /*00b0*/  MUFU.RCP R0, R0 ;  /* 0x0000000000007308 */ /* 0x002e640000001000 */
[----:B-1----:R-:W-:-:S06]  /*00c0*/  VIADD R2, R0, 0xffffffe ;  /* 0x0ffffffe00027836 */ /* 0x002fcc0000000000 */
[----:B------:R1:W2:Y:S02]  /*00d0*/  F2I.FTZ.U32.TRUNC.NTZ R3, R2 ;  /* 0x0000000200037305 */ /* 0x0002a4000021f000 */
[----:B-1----:R-:W-:Y:S01]  /*00e0*/  IMAD.MOV.U32 R2, RZ, RZ, RZ ;  /* 0x000000ffff027224 */ /* 0x002fe200078e00ff */
[----:B--2---:R-:W-:-:S05]  /*00f0*/  IADD3 R5, PT, PT, RZ, -R3, RZ ;  /* 0x80000003ff057210 */ /* 0x004fca0007ffe0ff */
[----:B------:R-:W-:-:S04]  /*0100*/  IMAD R5, R5, UR7, RZ ;  /* 0x0000000705057c24 */ /* 0x000fc8000f8e02ff */
[----:B------:R-:W-:-:S06]  /*0110*/  IMAD.HI.U32 R3, R3, R5, R2 ;  /* 0x0000000503037227 */ /* 0x000fcc00078e0002 */
[----:B------:R-:W-:-:S04]  /*0120*/  IMAD.HI.U32 R24, R3, R18, RZ ;  /* 0x0000001203187227 */ /* 0x000fc800078e00ff */
[----:B-----5:R-:W-:-:S04]  /*0130*/  IMAD.HI.U32 R4, R3, R6, RZ ;  /* 0x0000000603047227 */ /* 0x020fc800078e00ff */
[----:B------:R-:W-:Y:S01]  /*0140*/  IMAD.MOV R3, RZ, RZ, -R24 ;  /* 0x000000ffff037224 */ /* 0x000fe200078e0a18 */
[----:B------:R-:W-:-:S03]  /*0150*/  IADD3 R5, PT, PT, -R4, RZ, RZ ;  /* 0x000000ff04057210 */ /* 0x000fc60007ffe1ff */
[----:B------:R-:W-:Y:S01]  /*0160*/  IMAD R0, R3, UR7, R18 ;  /* 0x0000000703007c24 */ /* 0x000fe2000f8e0212 */
[----:B------:R-:W-:Y:S01]  /*0170*/  LOP3.LUT R3, RZ, UR7, RZ, 0x33, !PT ;  /* 0x00000007ff037c12 */ /* 0x000fe2000f8e33ff */
[----:B------:R-:W-:Y:S01]  /*0180*/  IMAD R2, R5, UR7, R6 ;  /* 0x0000000705027c24 */ /* 0x000fe2000f8e0206 */
[----:B------:R-:W-:Y:S01]  /*0190*/  CS2R R6, SRZ ;  /* 0x0000000000067805 */ /* 0x000fe2000001ff00 */
[----:B---3--:R-:W-:Y:S01]  /*01a0*/  IMAD.U32 R5, RZ, RZ, UR9 ;  /* 0x00000009ff057e24 */ /* 0x008fe2000f8e00ff */
[----:B------:R-:W-:Y:S02]  /*01b0*/  ISETP.GE.U32.AND P2, PT, R0, UR7, PT ;  /* 0x0000000700007c0c */ /* 0x000fe4000bf46070 */
[----:B------:R-:W-:-:S11]  /*01c0*/  ISETP.GE.U32.AND P3, PT, R2, UR7, PT ;  /* 0x0000000702007c0c */ /* 0x000fd6000bf66070 */
[----:B------:R-:W-:Y:S01]  /*01d0*/  @P2 VIADD R0, R0, -UR7 ;  /* 0x8000000700002c36 */ /* 0x000fe20008000000 */
[----:B------:R-:W-:Y:S01]  /*01e0*/  @P2 IADD3 R24, PT, PT, R24, 0x1, RZ ;  /* 0x0000000118182810 */ /* 0x000fe20007ffe0ff */
[----:B------:R-:W-:Y:S01]  /*01f0*/  @P3 VIADD R2, R2, -UR7 ;  /* 0x8000000702023c36 */ /* 0x000fe20008000000 */
[----:B------:R-:W-:Y:S01]  /*0200*/  ISETP.NE.U32.AND P2, PT, RZ, UR7, PT ;  /* 0x00000007ff007c0c */ /* 0x000fe2000bf45070 */
[----:B------:R-:W-:Y:S01]  /*0210*/  @P3 VIADD R4, R4, 0x1 ;  /* 0x0000000104043836 */ /* 0x000fe20000000000 */
[----:B------:R-:W-:Y:S02]  /*0220*/  ISETP.GE.U32.AND P0, PT, R0, UR7, PT ;  /* 0x0000000700007c0c */ /* 0x000fe4000bf06070 */
[----:B------:R-:W-:Y:S02]  /*0230*/  ISETP.GE.U32.AND P1, PT, R2, UR7, PT ;  /* 0x0000000702007c0c */ /* 0x000fe4000bf26070 */
[----:B------:R-:W-:-:S04]  /*0240*/  MOV R2, 0x28 ;  /* 0x0000002800027802 */ /* 0x000fc80000000f00 */
[----:B------:R1:W2:Y:S05]  /*0250*/  LDC.64 R8, c[0x4][R2] ;  /* 0x0100000002087b82 */ /* 0x0002aa0000000a00 */
[----:B------:R-:W-:Y:S01]  /*0260*/  @P0 VIADD R24, R24, 0x1 ;  /* 0x0000000118180836 */ /* 0x000fe20000000000 */
[----:B----4-:R-:W-:Y:S02]  /*0270*/  IADD3 R23, P0, PT, R1, UR4, RZ ;  /* 0x0000000401177c10 */ /* 0x010fe4000ff1e0ff */
[----:B------:R-:W-:Y:S02]  /*0280*/  @P1 IADD3 R4, PT, PT, R4, 0x1, RZ ;  /* 0x0000000104041810 */ /* 0x000fe40007ffe0ff */
[C---:B------:R-:W-:Y:S01]  /*0290*/  SEL R24, R3.reuse, R24, !P2 ;  /* 0x0000001803187207 */ /* 0x040fe20005000000 */
[----:B0-----:R-:W-:Y:S01]  /*02a0*/  IMAD.X R22, RZ, RZ, UR5, P0 ;  /* 0x00000005ff167e24 */ /* 0x001fe200080e06ff */
[----:B------:R-:W-:Y:S01]  /*02b0*/  SEL R3, R3, R4, !P2 ;  /* 0x0000000403037207 */ /* 0x000fe20005000000 */
[----:B------:R-:W-:Y:S01]  /*02c0*/  IMAD.U32 R4, RZ, RZ, UR8 ;  /* 0x00000008ff047e24 */ /* 0x000fe2000f8e00ff */
[----:B------:R-:W-:-:S03]  /*02d0*/  IADD3 R33, PT, PT, -R24, RZ, RZ ;  /* 0x000000ff18217210 */ /* 0x000fc60007ffe1ff */
[----:B------:R-:W-:Y:S02]  /*02e0*/  IMAD R26, R3, UR6, R24 ;  /* 0x00000006031a7c24 */ /* 0x000fe4000f8e0218 */
[----:B-1----:R-:W-:-:S07]  /*02f0*/  IMAD R33, R33, UR7, R18 ;  /* 0x0000000721217c24 */ /* 0x002fce000f8e0212 */
[----:B------:R-:W-:-:S07]  /*0300*/  LEPC R20, `(.L_x_87) ;  /* 0x000000001014794e */ /* 0x000fce0000000000 */
[----:B--2---:R-:W-:Y:S05]  /*0310*/  CALL.ABS.NOINC R8 ;  /* 0x0000000008007343 */ /* 0x004fea0003c00000 */
.L_x_87:
[----:B------:R-:W0:Y:S08]  /*0320*/  LDC R31, c[0x0][0x398] ;  /* 0x0000e600ff1f7b82 */ /* 0x000e300000000800 */
[----:B------:R-:W1:Y:S08]  /*0330*/  LDC.64 R4, c[0x0][0x380] ;  /* 0x0000e000ff047b82 */ /* 0x000e700000000a00 */
[----:B------:R-:W2:Y:S08]  /*0340*/  LDC.64 R6, c[0x0][0x388] ;  /* 0x0000e200ff067b82 */ /* 0x000eb00000000a00 */
[----:B------:R-:W3:Y:S01]  /*0350*/  LDC.64 R16, c[0x0][0x390] ;  /* 0x0000e400ff107b82 */ /* 0x000ee20000000a00 */
[----:B0-----:R-:W-:-:S04]  /*0360*/  IMAD R3, R26, R31, R33 ;  /* 0x0000001f1a037224 */ /* 0x001fc800078e0221 */
[----:B-1----:R-:W-:-:S06]  /*0370*/  IMAD.WIDE R4, R3, 0x4, R4 ;  /* 0x0000000403047825 */ /* 0x002fcc00078e0204 */
[----:B------:R-:W4:Y:S01]  /*0380*/  LDG.E R4, desc[UR36][R4.64] ;  /* 0x0000002404047981 */ /* 0x000f22000c1e1900 */
[----:B--2---:R-:W-:-:S06]  /*0390*/  IMAD.WIDE R6, R3, 0x4, R6 ;  /* 0x0000000403067825 */ /* 0x004fcc00078e0206 */
[----:B------:R-:W2:Y:S01]  /*03a0*/  LDG.E R7, desc[UR36][R6.64] ;  /* 0x0000002406077981 */ /* 0x000ea2000c1e1900 */
[----:B---3--:R-:W-:-:S05]  /*03b0*/  IMAD.WIDE R16, R3, 0x4, R16 ;  /* 0x0000000403107825 */ /* 0x008fca00078e0210 */
[----:B------:R-:W3:Y:S01]  /*03c0*/  LDG.E R0, desc[UR36][R16.64] ;  /* 0x0000002410007981 */ /* 0x000ee2000c1e1900 */
[----:B------:R-:W0:Y:S01]  /*03d0*/  S2R R9, SR_CgaCtaId ;  /* 0x0000000000097919 */ /* 0x000e220000008800 */
[----:B------:R-:W-:Y:S01]  /*03e0*/  IMAD.SHL.U32 R31, R31, 0x4, RZ ;  /* 0x000000041f1f7824 */ /* 0x000fe200078e00ff */
[----:B------:R-:W-:-:S03]  /*03f0*/  MOV R32, 0x400 ;  /* 0x0000040000207802 */ /* 0x000fc60000000f00 */
[----:B------:R-:W-:Y:S01]  /*0400*/  IMAD R3, R24, R31, RZ ;  /* 0x0000001f18037224 */ /* 0x000fe200078e02ff */
[----:B0-----:R-:W-:-:S04]  /*0410*/  LEA R32, R9, R32, 0x18 ;  /* 0x0000002009207211 */ /* 0x001fc800078ec0ff */
[----:B------:R-:W-:-:S05]  /*0420*/  LEA R30, R3, R32, 0x2 ;  /* 0x00000020031e7211 */ /* 0x000fca00078e10ff */
[----:B------:R-:W-:-:S04]  /*0430*/  IMAD R29, R33, 0x4, R30 ;  /* 0x00000004211d7824 */ /* 0x000fc800078e021e */
[----:B------:R-:W-:-:S05]  /*0440*/  IMAD.IADD R28, R31, 0x1, R29 ;  /* 0x000000011f1c7824 */ /* 0x000fca00078e021d */
[----:B------:R-:W-:-:S05]  /*0450*/  IADD3 R27, PT, PT, R31, R28, RZ ;  /* 0x0000001c1f1b7210 */ /* 0x000fca0007ffe0ff */
[----:B------:R-:W-:Y:S01]  /*0460*/  IMAD.IADD R26, R31, 0x1, R27 ;  /* 0x000000011f1a7824 */ /* 0x000fe200078e021b */
[----:B------:R-:W-:Y:S01]  /*0470*/  ISETP.NE.AND P0, PT, R18, RZ, PT ;  /* 0x000000ff1200720c */ /* 0x000fe20003f05270 */
[----:B----4-:R0:W-:Y:S04]  /*0480*/  STS [R29], R4 ;  /* 0x000000041d007388 */ /* 0x0101e80000000800 */
[----:B--2---:R0:W-:Y:S04]  /*0490*/  STS [R28], R7 ;  /* 0x000000071c007388 */ /* 0x0041e80000000800 */
[----:B---3--:R0:W-:Y:S04]  /*04a0*/  STS [R27], R0 ;  /* 0x000000001b007388 */ /* 0x0081e80000000800 */
[----:B------:R0:W-:Y:S01]  /*04b0*/  STS [R26], R33 ;  /* 0x000000211a007388 */ /* 0x0001e20000000800 */
[----:B------:R-:W-:Y:S05]  /*04c0*/  @P0 BRA `(.L_x_88) ;  /* 0x00000004005c0947 */ /* 0x000fea0003800000 */
[----:B------:R-:W1:Y:S01]  /*04d0*/  LDC.64 R2, c[0x4][R2] ;  /* 0x0100000002027b82 */ /* 0x000e620000000a00 */
[----:B------:R-:W2:Y:S01]  /*04e0*/  LDCU.64 UR4, c[0x4][0x18] ;  /* 0x01000300ff0477ac */ /* 0x000ea20008000a00 */
[----:B0-----:R-:W-:Y:S01]  /*04f0*/  CS2R R6, SRZ ;  /* 0x0000000000067805 */ /* 0x001fe2000001ff00 */
[----:B--2---:R-:W-:Y:S01]  /*0500*/  IMAD.U32 R4, RZ, RZ, UR4 ;  /* 0x00000004ff047e24 */ /* 0x004fe2000f8e00ff */
[----:B------:R-:W-:-:S07]  /*0510*/  MOV R5, UR5 ;  /* 0x0000000500057c02 */ /* 0x000fce0008000f00 */
[----:B------:R-:W-:-:S07]  /*0520*/  LEPC R20, `(.L_x_89) ;  /* 0x000000001014794e */ /* 0x000fce0000000000 */
[----:B-1----:R-:W-:Y:S05]  /*0530*/  CALL.ABS.NOINC R2 ;  /* 0x0000000002007343 */ /* 0x002fea0003c00000 */
.L_x_89:
[----:B------:R-:W0:Y:S02]  /*0540*/  LDC R24, c[0x0][0x398] ;  /* 0x0000e600ff187b82 */ /* 0x000e240000000800 */
[----:B0-----:R-:W-:-:S13]  /*0550*/  ISETP.GE.AND P0, PT, R24, 0x1, PT ;  /* 0x000000011800780c */ /* 0x001fda0003f06270 */
[----:B------:R-:W-:Y:S05]  /*0560*/  @!P0 BRA `(.L_x_88) ;  /* 0x0000000400348947 */ /* 0x000fea0003800000 */
[----:B------:R-:W-:Y:S02]  /*0570*/  IMAD.SHL.U32 R24, R24, 0x8, RZ ;  /* 0x0000000818187824 */ /* 0x000fe400078e00ff */
[----:B------:R-:W-:-:S03]  /*0580*/  IMAD.MOV.U32 R25, RZ, RZ, RZ ;  /* 0x000000ffff197224 */ /* 0x000fc600078e00ff */
[C---:B------:R-:W-:Y:S02]  /*0590*/  ISETP.GE.AND P0, PT, R24.reuse, 0x4, PT ;  /* 0x000000041800780c */ /* 0x040fe40003f06270 */
[----:B------:R-:W-:-:S11]  /*05a0*/  VIMNMX R24, PT, PT, R24, 0x1, !PT ;  /* 0x0000000118187848 */ /* 0x000fd60007fe0100 */
[----:B------:R-:W-:Y:S05]  /*05b0*/  @!P0 BRA `(.L_x_90) ;  /* 0x0000000000e08947 */ /* 0x000fea0003800000 */
[----:B------:R-:W-:Y:S01]  /*05c0*/  LOP3.LUT R25, R24, 0x7ffffff8, RZ, 0xc0, !PT ;  /* 0x7ffffff818197812 */ /* 0x000fe200078ec0ff */
[----:B------:R-:W-:Y:S01]  /*05d0*/  BSSY.RECONVERGENT B6, `(.L_x_90) ;  /* 0x0000036000067945 */ /* 0x000fe20003800200 */
[----:B------:R-:W-:-:S03]  /*05e0*/  IADD3 R19, PT, PT, R32, 0x8, RZ ;  /* 0x0000000820137810 */ /* 0x000fc60007ffe0ff */
[----:B------:R-:W-:-:S07]  /*05f0*/  IMAD.MOV R18, RZ, RZ, -R25 ;  /* 0x000000ffff127224 */ /* 0x000fce00078e0a19 */
.L_x_95:
[----:B------:R-:W0:Y:S01]  /*0600*/  LDS R0, [R19+-0x8] ;  /* 0xfffff80013007984 */ /* 0x000e220000000800 */
[----:B------:R-:W-:Y:S01]  /*0610*/  MOV R2, 0x28 ;  /* 0x0000002800027802 */ /* 0x000fe20000000f00 */
[----:B------:R-:W1:Y:S01]  /*0620*/  LDCU.64 UR4, c[0x4][0x20] ;  /* 0x01000400ff0477ac */ /* 0x000e620008000a00 */
[----:B------:R-:W-:Y:S01]  /*0630*/  VIADD R18, R18, 0x4 ;  /* 0x0000000412127836 */ /* 0x000fe20000000000 */
[----:B------:R-:W-:Y:S01]  /*0640*/  MOV R7, R22 ;  /* 0x0000001600077202 */ /* 0x000fe20000000f00 */
[----:B------:R2:W3:Y:S01]  /*0650*/  LDC.64 R8, c[0x4][R2] ;  /* 0x0100000002087b82 */ /* 0x0004e20000000a00 */
[----:B------:R-:W-:Y:S02]  /*0660*/  IMAD.MOV.U32 R6, RZ, RZ, R23 ;  /* 0x000000ffff067224 */ /* 0x000fe400078e0017 */
[----:B------:R-:W-:-:S04]  /*0670*/  ISETP.NE.AND P0, PT, R18, RZ, PT ;  /* 0x000000ff1200720c */ /* 0x000fc80003f05270 */
[----:B------:R-:W-:Y:S02]  /*0680*/  P2R R34, PR, RZ, 0x1 ;  /* 0x00000001ff227803 */ /* 0x000fe40000000000 */
[----:B-1----:R-:W-:Y:S01]  /*0690*/  MOV R4, UR4 ;  /* 0x0000000400047c02 */ /* 0x002fe20008000f00 */
[----:B------:R-:W-:Y:S01]  /*06a0*/  IMAD.U32 R5, RZ, RZ, UR5 ;  /* 0x00000005ff057e24 */ /* 0x000fe2000f8e00ff */
[----:B0-----:R-:W0:Y:S02]  /*06b0*/  F2F.F64.F32 R10, R0 ;  /* 0x00000000000a7310 */ /* 0x001e240000201800 */
[----:B0--3--:R2:W-:Y:S04]  /*06c0*/  STL.64 [R1], R10 ;  /* 0x0000000a01007387 */ /* 0x0095e80000100a00 */
[----:B------:R-:W-:-:S07]  /*06d0*/  LEPC R20, `(.L_x_91) ;  /* 0x000000001014794e */ /* 0x000fce0000000000 */
[----:B--2---:R-:W-:Y:S05]  /*06e0*/  CALL.ABS.NOINC R8 ;  /* 0x0000000008007343 */ /* 0x004fea0003c00000 */
.L_x_91:
[----:B------:R-:W0:Y:S01]  /*06f0*/  LDS R10, [R19+-0x4] ;  /* 0xfffffc00130a7984 */ /* 0x000e220000000800 */
[----:B------:R1:W2:Y:S01]  /*0700*/  LDC.64 R8, c[0x4][R2] ;  /* 0x0100000002087b82 */ /* 0x0002a20000000a00 */
[----:B------:R-:W3:Y:S01]  /*0710*/  LDCU.64 UR4, c[0x4][0x20] ;  /* 0x01000400ff0477ac */ /* 0x000ee20008000a00 */
[----:B------:R-:W-:Y:S01]  /*0720*/  MOV R6, R23 ;  /* 0x0000001700067202 */ /* 0x000fe20000000f00 */
[----:B------:R-:W-:Y:S02]  /*0730*/  IMAD.MOV.U32 R7, RZ, RZ, R22 ;  /* 0x000000ffff077224 */ /* 0x000fe400078e0016 */
[----:B---3--:R-:W-:Y:S02]  /*0740*/  IMAD.U32 R4, RZ, RZ, UR4 ;  /* 0x00000004ff047e24 */ /* 0x008fe4000f8e00ff */
[----:B------:R-:W-:Y:S01]  /*0750*/  IMAD.U32 R5, RZ, RZ, UR5 ;  /* 0x00000005ff057e24 */ /* 0x000fe2000f8e00ff */
[----:B0-----:R-:W0:Y:S02]  /*0760*/  F2F.F64.F32 R10, R10 ;  /* 0x0000000a000a7310 */ /* 0x001e240000201800 */
[----:B0-2---:R1:W-:Y:S04]  /*0770*/  STL.64 [R1], R10 ;  /* 0x0000000a01007387 */ /* 0x0053e80000100a00 */
[----:B------:R-:W-:-:S07]  /*0780*/  LEPC R20, `(.L_x_92) ;  /* 0x000000001014794e */ /* 0x000fce0000000000 */
[----:B-1----:R-:W-:Y:S05]  /*0790*/  CALL.ABS.NOINC R8 ;  /* 0x0000000008007343 */ /* 0x002fea0003c00000 */
.L_x_92:
[----:B------:R-:W0:Y:S01]  /*07a0*/  LDS R10, [R19] ;  /* 0x00000000130a7984 */ /* 0x000e220000000800 */
[----:B------:R1:W2:Y:S01]  /*07b0*/  LDC.64 R8, c[0x4][R2] ;  /* 0x0100000002087b82 */ /* 0x0002a20000000a00 */
[----:B------:R-:W3:Y:S01]  /*07c0*/  LDCU.64 UR4, c[0x4][0x20] ;  /* 0x01000400ff0477ac */ /* 0x000ee20008000a00 */
[----:B------:R-:W-:Y:S02]  /*07d0*/  IMAD.MOV.U32 R6, RZ, RZ, R23 ;  /* 0x000000ffff067224 */ /* 0x000fe400078e0017 */
[----:B------:R-:W-:Y:S02]  /*07e0*/  IMAD.MOV.U32 R7, RZ, RZ, R22 ;  /* 0x000000ffff077224 */ /* 0x000fe400078e0016 */
[----:B---3--:R-:W-:Y:S01]  /*07f0*/  IMAD.U32 R4, RZ, RZ, UR4 ;  /* 0x00000004ff047e24 */ /* 0x008fe2000f8e00ff */
[----:B------:R-:W-:Y:S01]  /*0800*/  MOV R5, UR5 ;  /* 0x0000000500057c02 */ /* 0x000fe20008000f00 */
[----:B0-----:R-:W0:Y:S02]  /*0810*/  F2F.F64.F32 R10, R10 ;  /* 0x0000000a000a7310 */ /* 0x001e240000201800 */
[----:B0-2---:R1:W-:Y:S04]  /*0820*/  STL.64 [R1], R10 ;  /* 0x0000000a01007387 */ /* 0x0053e80000100a00 */
[----:B------:R-:W-:-:S07]  /*0830*/  LEPC R20, `(.L_x_93) ;  /* 0x000000001014794e */ /* 0x000fce0000000000 */
[----:B-1----:R-:W-:Y:S05]  /*0840*/  CALL.ABS.NOINC R8 ;  /* 0x0000000008007343 */ /* 0x002fea0003c00000 */
.L_x_93:
[----:B------:R-:W0:Y:S01]  /*0850*/  LDS R8, [R19+0x4] ;  /* 0x0000040013087984 */ /* 0x000e220000000800 */
[----:B------:R-:W1:Y:S01]  /*0860*/  LDC.64 R2, c[0x4][R2] ;  /* 0x0100000002027b82 */ /* 0x000e620000000a00 */
[----:B------:R-:W2:Y:S01]  /*0870*/  LDCU.64 UR4, c[0x4][0x20] ;  /* 0x01000400ff0477ac */ /* 0x000ea20008000a00 */
[----:B------:R-:W-:Y:S01]  /*0880*/  IMAD.MOV.U32 R6, RZ, RZ, R23 ;  /* 0x000000ffff067224 */ /* 0x000fe200078e0017 */
[----:B------:R-:W-:Y:S02]  /*0890*/  MOV R7, R22 ;  /* 0x0000001600077202 */ /* 0x000fe40000000f00 */
[----:B--2---:R-:W-:Y:S01]  /*08a0*/  MOV R4, UR4 ;  /* 0x0000000400047c02 */ /* 0x004fe20008000f00 */
[----:B------:R-:W-:Y:S01]  /*08b0*/  IMAD.U32 R5, RZ, RZ, UR5 ;  /* 0x00000005ff057e24 */ /* 0x000fe2000f8e00ff */
[----:B0-----:R-:W0:Y:S02]  /*08c0*/  F2F.F64.F32 R8, R8 ;  /* 0x0000000800087310 */ /* 0x001e240000201800 */
[----:B01----:R0:W-:Y:S04]  /*08d0*/  STL.64 [R1], R8 ;  /* 0x0000000801007387 */ /* 0x0031e80000100a00 */
[----:B------:R-:W-:-:S07]  /*08e0*/  LEPC R20, `(.L_x_94) ;  /* 0x000000001014794e */ /* 0x000fce0000000000 */
[----:B0-----:R-:W-:Y:S05]  /*08f0*/  CALL.ABS.NOINC R2 ;  /* 0x0000000002007343 */ /* 0x001fea0003c00000 */
.L_x_94:
[----:B------:R-:W-:Y:S01]  /*0900*/  ISETP.NE.AND P6, PT, R34, RZ, PT ;  /* 0x000000ff2200720c */ /* 0x000fe20003fc5270 */
[----:B------:R-:W-:-:S12]  /*0910*/  VIADD R19, R19, 0x10 ;  /* 0x0000001013137836 */ /* 0x000fd80000000000 */
[----:B------:R-:W-:Y:S05]  /*0920*/  @P6 BRA `(.L_x_95) ;  /* 0xfffffffc00346947 */ /* 0x000fea000383ffff */
[----:B------:R-:W-:Y:S05]  /*0930*/  BSYNC.RECONVERGENT B6 ;  /* 0x0000000000067941 */ /* 0x000fea0003800200 */
.L_x_90:
[----:B------:R-:W-:-:S04]  /*0940*/  LOP3.LUT R24, R24, 0x1, RZ, 0xc0, !PT ;  /* 0x0000000118187812 */ /* 0x000fc800078ec0ff */
[----:B------:R-:W-:-:S13]  /*0950*/  ISETP.NE.U32.AND P0, PT, R24, 0x1, PT ;  /* 0x000000011800780c */ /* 0x000fda0003f05070 */
[----:B------:R-:W-:Y:S05]  /*0960*/  @P0 BRA `(.L_x_88) ;  /* 0x0000000000340947 */ /* 0x000fea0003800000 */
[----:B------:R-:W-:Y:S01]  /*0970*/  IMAD R25, R25, 0x4, R32 ;  /* 0x0000000419197824 */ /* 0x000fe200078e0220 */
[----:B------:R-:W-:Y:S01]  /*0980*/  MOV R2, 0x28 ;  /* 0x0000002800027802 */ /* 0x000fe20000000f00 */
[----:B------:R-:W0:Y:S01]  /*0990*/  LDCU.64 UR4, c[0x4][0x20] ;  /* 0x01000400ff0477ac */ /* 0x000e220008000a00 */
[----:B------:R-:W-:Y:S01]  /*09a0*/  IMAD.MOV.U32 R6, RZ, RZ, R23 ;  /* 0x000000ffff067224 */ /* 0x000fe200078e0017 */
[----:B------:R-:W-:Y:S02]  /*09b0*/  MOV R7, R22 ;  /* 0x0000001600077202 */ /* 0x000fe40000000f00 */
[----:B------:R-:W1:Y:S01]  /*09c0*/  LDS R25, [R25] ;  /* 0x0000000019197984 */ /* 0x000e620000000800 */
[----:B------:R-:W2:Y:S01]  /*09d0*/  LDC.64 R2, c[0x4][R2] ;  /* 0x0100000002027b82 */ /* 0x000ea20000000a00 */
[----:B0-----:R-:W-:Y:S01]  /*09e0*/  MOV R4, UR4 ;  /* 0x0000000400047c02 */ /* 0x001fe20008000f00 */
[----:B------:R-:W-:Y:S01]  /*09f0*/  IMAD.U32 R5, RZ, RZ, UR5 ;  /* 0x00000005ff057e24 */ /* 0x000fe2000f8e00ff */
[----:B-1----:R-:W0:Y:S02]  /*0a00*/  F2F.F64.F32 R8, R25 ;  /* 0x0000001900087310 */ /* 0x002e240000201800 */
[----:B0-2---:R0:W-:Y:S04]  /*0a10*/  STL.64 [R1], R8 ;  /* 0x0000000801007387 */ /* 0x0051e80000100a00 */
[----:B------:R-:W-:-:S07]  /*0a20*/  LEPC R20, `(.L_x_88) ;  /* 0x000000001014794e */ /* 0x000fce0000000000 */
[----:B0-----:R-:W-:Y:S05]  /*0a30*/  CALL.ABS.NOINC R2 ;  /* 0x0000000002007343 */ /* 0x001fea0003c00000 */
.L_x_88:
[----:B------:R-:W-:Y:S05]  /*0a40*/  WARPSYNC.ALL ;  /* 0x0000000000007948 */ /* 0x000fea0003800000 */
[----:B------:R-:W-:Y:S01]  /*0a50*/  IMAD.IADD R24, R31, 0x1, R30 ;  /* 0x000000011f187824 */ /* 0x000fe200078e021e */
[----:B0-----:R-:W0:Y:S01]  /*0a60*/  LDC R0, c[0x0][0x398] ;  /* 0x0000e600ff007b82 */ /* 0x001e220000000800 */
[----:B------:R-:W-:-:S07]  /*0a70*/  IMAD.MOV.U32 R7, RZ, RZ, 0x3dc6b27f ;  /* 0x3dc6b27fff077424 */ /* 0x000fce00078e00ff */
[----:B------:R-:W-:Y:S01]  /*0a80*/  BAR.SYNC.DEFER_BLOCKING 0x0 ;  /* 0x0000000000007b1d */ /* 0x000fe20000010000 */
[----:B0-----:R-:W-:Y:S02]  /*0a90*/  ISETP.GE.AND P0, PT, R0, 0x1, PT ;  /* 0x000000010000780c */ /* 0x001fe40003f06270 */
[----:B------:R-:W-:-:S11]  /*0aa0*/  I2FP.F32.S32 R2, R0 ;  /* 0x0000000000027245 */ /* 0x000fd60000201400 */
[----:B------:R-:W-:-:S04]  /*0ab0*/  @!P0 FMUL R2, R2, 8388608 ;  /* 0x4b00000002028820 */ /* 0x000fc80000400000 */
[----:B------:R-:W-:-:S05]  /*0ac0*/  VIADD R3, R2, 0xc0cafb0d ;  /* 0xc0cafb0d02037836 */ /* 0x000fca0000000000 */
[----:B------:R-:W-:-:S04]  /*0ad0*/  LOP3.LUT R5, R3, 0xff800000, RZ, 0xc0, !PT ;  /* 0xff80000003057812 */ /* 0x000fc800078ec0ff */
[-C--:B------:R-:W-:Y:S02]  /*0ae0*/  IADD3 R3, PT, PT, R2, -R5.reuse, RZ ;  /* 0x8000000502037210 */ /* 0x080fe40007ffe0ff */
[----:B------:R-:W-:Y:S01]  /*0af0*/  I2FP.F32.S32 R4, R5 ;  /* 0x0000000500047245 */ /* 0x000fe20000201400 */
[----:B------:R-:W-:Y:S02]  /*0b00*/  IMAD.MOV.U32 R5, RZ, RZ, 0x7f800000 ;  /* 0x7f800000ff057424 */ /* 0x000fe400078e00ff */
        /* <DEDUP_REMOVED lines=10> */
[----:B------:R-:W-:Y:S01]  /*0bb0*/  FMUL R7, R6, R3 ;  /* 0x0000000306077220 */ /* 0x000fe20000400000 */
[----:B------:R-:W-:Y:S02]  /*0bc0*/  FSEL R3, RZ, -23, P0 ;  /* 0xc1b80000ff037808 */ /* 0x000fe40000000000 */
[----:B------:R-:W-:Y:S01]  /*0bd0*/  ISETP.GT.U32.AND P0, PT, R2, 0x7f7fffff, PT ;  /* 0x7f7fffff0200780c */ /* 0x000fe20003f04070 */
[----:B------:R-:W-:Y:S02]  /*0be0*/  FMUL R7, R6, R7 ;  /* 0x0000000706077220 */ /* 0x000fe40000400000 */
[----:B------:R-:W-:Y:S01]  /*0bf0*/  FFMA R3, R4, 1.1920928955078125e-07, R3 ;  /* 0x3400000004037823 */ /* 0x000fe20000000003 */
[----:B------:R-:W-:Y:S01]  /*0c00*/  LEA.HI R4, R0, R0, RZ, 0x1 ;  /* 0x0000000000047211 */ /* 0x000fe200078f08ff */
[----:B------:R-:W-:-:S04]  /*0c10*/  FFMA R6, R6, 1.4426950216293334961, R7 ;  /* 0x3fb8aa3b06067823 */ /* 0x000fc80000000007 */
[----:B------:R-:W-:-:S04]  /*0c20*/  FADD R3, R3, R6 ;  /* 0x0000000603037221 */ /* 0x000fc80000000000 */
[C---:B------:R-:W-:Y:S01]  /*0c30*/  @P0 FFMA R3, R2.reuse, R5, +INF ;  /* 0x7f80000002030423 */ /* 0x040fe20000000005 */
[----:B------:R-:W-:Y:S02]  /*0c40*/  FSETP.NEU.AND P0, PT, R2, RZ, PT ;  /* 0x000000ff0200720b */ /* 0x000fe40003f0d000 */
[----:B------:R-:W-:Y:S02]  /*0c50*/  LOP3.LUT R2, R33, 0x1, RZ, 0xc0, !PT ;  /* 0x0000000121027812 */ /* 0x000fe400078ec0ff */
[----:B------:R-:W-:Y:S02]  /*0c60*/  FSEL R13, R3, -INF , P0 ;  /* 0xff800000030d7808 */ /* 0x000fe40000000000 */
[----:B------:R-:W-:Y:S02]  /*0c70*/  IADD3 R3, PT, PT, R33, 0x1, RZ ;  /* 0x0000000121037810 */ /* 0x000fe40007ffe0ff */
[----:B------:R-:W-:Y:S02]  /*0c80*/  ISETP.NE.U32.AND P1, PT, R2, 0x1, PT ;  /* 0x000000010200780c */ /* 0x000fe40003f25070 */
[----:B------:R-:W0:Y:S01]  /*0c90*/  F2I.TRUNC.NTZ R13, R13 ;  /* 0x0000000d000d7305 */ /* 0x000e22000020f100 */
[----:B------:R-:W-:-:S04]  /*0ca0*/  ISETP.GE.AND P0, PT, R3, R0, PT ;  /* 0x000000000300720c */ /* 0x000fc80003f06270 */
[----:B------:R-:W-:Y:S02]  /*0cb0*/  SEL R3, R3, RZ, !P0 ;  /* 0x000000ff03037207 */ /* 0x000fe40004000000 */
[----:B0-----:R-:W-:-:S05]  /*0cc0*/  VIMNMX R5, PT, PT, R13, -0x1, !PT ;  /* 0xffffffff0d057848 */ /* 0x001fca0007fe0100 */
[----:B------:R-:W-:Y:S01]  /*0cd0*/  IMAD.MOV R11, RZ, RZ, -R5 ;  /* 0x000000ffff0b7224 */ /* 0x000fe200078e0a05 */
[----:B------:R-:W-:-:S04]  /*0ce0*/  SHF.R.U32.HI R5, RZ, 0x1, R4 ;  /* 0x00000001ff057819 */ /* 0x000fc80000011604 */
[----:B------:R-:W-:Y:S01]  /*0cf0*/  ISETP.NE.AND P2, PT, R11, 0x1, PT ;  /* 0x000000010b00780c */ /* 0x000fe20003f45270 */
[----:B------:R-:W-:-:S05]  /*0d00*/  IMAD.IADD R5, R0, 0x1, -R5 ;  /* 0x0000000100057824 */ /* 0x000fca00078e0a05 */
[----:B------:R-:W-:-:S07]  /*0d10*/  SEL R0, R5, RZ, !P1 ;  /* 0x000000ff05007207 */ /* 0x000fce0004800000 */
[----:B------:R-:W-:Y:S05]  /*0d20*/  @!P2 BRA `(.L_x_96) ;  /* 0x000000080054a947 */ /* 0x000fea0003800000 */
[----:B------:R-:W-:Y:S01]  /*0d30*/  LEA.HI R5, R33, R0, RZ, 0x1f ;  /* 0x0000000021057211 */ /* 0x000fe200078ff8ff */
[----:B------:R-:W-:Y:S01]  /*0d40*/  IMAD R18, R3, 0x4, R30 ;  /* 0x0000000403127824 */ /* 0x000fe200078e021e */
[----:B------:R-:W-:Y:S01]  /*0d50*/  VIMNMX.U32 R0, PT, PT, R33, 0x1, !PT ;  /* 0x0000000121007848 */ /* 0x000fe20007fe0000 */
[----:B------:R-:W-:Y:S01]  /*0d60*/  UMOV UR4, URZ ;  /* 0x000000ff00047c82 */ /* 0x000fe20008000000 */
[----:B------:R-:W-:Y:S01]  /*0d70*/  LEA R22, R5, R30, 0x2 ;  /* 0x0000001e05167211 */ /* 0x000fe200078e10ff */
[----:B------:R-:W-:Y:S01]  /*0d80*/  IMAD.IADD R12, R31, 0x1, R18 ;  /* 0x000000011f0c7824 */ /* 0x000fe200078e0212 */
[----:B------:R-:W-:-:S03]  /*0d90*/  LEA R9, R0, 0xfffffffc, 0x2 ;  /* 0xfffffffc00097811 */ /* 0x000fc600078e10ff */
[C---:B------:R-:W-:Y:S02]  /*0da0*/  IMAD.IADD R20, R31.reuse, 0x1, R22 ;  /* 0x000000011f147824 */ /* 0x040fe400078e0216 */
[----:B------:R-:W-:Y:S01]  /*0db0*/  IMAD.IADD R10, R24, 0x1, R9 ;  /* 0x00000001180a7824 */ /* 0x000fe200078e0209 */
[----:B------:R-:W-:Y:S02]  /*0dc0*/  IADD3 R9, PT, PT, R30, R9, RZ ;  /* 0x000000091e097210 */ /* 0x000fe40007ffe0ff */
[----:B------:R-:W-:-:S05]  /*0dd0*/  IADD3 R14, PT, PT, R31, R20, RZ ;  /* 0x000000141f0e7210 */ /* 0x000fca0007ffe0ff */
[----:B------:R-:W-:-:S07]  /*0de0*/  IMAD.IADD R8, R31, 0x1, R14 ;  /* 0x000000011f087824 */ /* 0x000fce00078e020e */
.L_x_110:
[----:B0-2---:R-:W0:Y:S01]  /*0df0*/  LDS R6, [R29] ;  /* 0x000000001d067984 */ /* 0x005e220000000800 */
[----:B------:R-:W-:Y:S01]  /*0e00*/  VIADD R11, R11, 0x1 ;  /* 0x000000010b0b7836 */ /* 0x000fe20000000000 */
[----:B------:R-:W-:Y:S02]  /*0e10*/  BSSY.RECONVERGENT B0, `(.L_x_97) ;  /* 0x000004d000007945 */ /* 0x000fe40003800200 */
[----:B-1--4-:R-:W1:Y:S02]  /*0e20*/  LDS R5, [R28] ;  /* 0x000000001c057984 */ /* 0x012e640000000800 */
[----:B------:R-:W-:Y:S02]  /*0e30*/  ISETP.NE.AND P2, PT, R11, 0x1, PT ;  /* 0x000000010b00780c */ /* 0x000fe40003f45270 */
[----:B------:R-:W2:Y:S04]  /*0e40*/  LDS R4, [R27] ;  /* 0x000000001b047984 */ /* 0x000ea80000000800 */
[----:B---3--:R3:W4:Y:S01]  /*0e50*/  LDS R7, [R26] ;  /* 0x000000001a077984 */ /* 0x0087220000000800 */
[----:B0-----:R-:W0:Y:S08]  /*0e60*/  F2I.TRUNC.NTZ R6, R6 ;  /* 0x0000000600067305 */ /* 0x001e30000020f100 */
[----:B-1----:R-:W1:Y:S01]  /*0e70*/  F2I.TRUNC.NTZ R5, R5 ;  /* 0x0000000500057305 */ /* 0x002e62000020f100 */
[----:B0-----:R-:W-:-:S07]  /*0e80*/  I2FP.F32.S32 R0, R6 ;  /* 0x0000000600007245 */ /* 0x001fce0000201400 */
[----:B--2---:R-:W0:Y:S01]  /*0e90*/  F2I.TRUNC.NTZ R4, R4 ;  /* 0x0000000400047305 */ /* 0x004e22000020f100 */
[----:B------:R-:W-:-:S13]  /*0ea0*/  FSETP.GT.AND P0, PT, |R0|, 1.0000000116860974231e-07, PT ;  /* 0x33d6bf950000780b */ /* 0x000fda0003f04200 */
[----:B-1-34-:R-:W-:Y:S05]  /*0eb0*/  @!P0 BRA `(.L_x_98) ;  /* 0x0000000400088947 */ /* 0x01afea0003800000 */
[----:B------:R-:W1:Y:S01]  /*0ec0*/  LDS R21, [R10] ;  /* 0x000000000a157984 */ /* 0x000e620000000800 */
[----:B------:R-:W-:Y:S01]  /*0ed0*/  IMAD R32, R6, R6, RZ ;  /* 0x0000000606207224 */ /* 0x000fe200078e02ff */
[----:B------:R-:W-:Y:S01]  /*0ee0*/  BSSY.RECONVERGENT B1, `(.L_x_99) ;  /* 0x000002b000017945 */ /* 0x000fe20003800200 */
[----:B-1----:R-:W1:Y:S02]  /*0ef0*/  F2I.TRUNC.NTZ R21, R21 ;  /* 0x0000001500157305 */ /* 0x002e64000020f100 */
[----:B-1----:R-:W-:-:S06]  /*0f00*/  IABS R15, R21 ;  /* 0x00000015000f7213 */ /* 0x002fcc0000000000 */
[----:B------:R-:W1:Y:S08]  /*0f10*/  I2F.RP R19, R15 ;  /* 0x0000000f00137306 */ /* 0x000e700000209400 */
[----:B-1----:R-:W1:Y:S02]  /*0f20*/  MUFU.RCP R19, R19 ;  /* 0x0000001300137308 */ /* 0x002e640000001000 */
[----:B-1----:R-:W-:-:S06]  /*0f30*/  IADD3 R2, PT, PT, R19, 0xffffffe, RZ ;  /* 0x0ffffffe13027810 */ /* 0x002fcc0007ffe0ff */
[----:B------:R1:W2:Y:S02]  /*0f40*/  F2I.FTZ.U32.TRUNC.NTZ R3, R2 ;  /* 0x0000000200037305 */ /* 0x0002a4000021f000 */
[----:B-1----:R-:W-:Y:S02]  /*0f50*/  IMAD.MOV.U32 R2, RZ, RZ, RZ ;  /* 0x000000ffff027224 */ /* 0x002fe400078e00ff */
[----:B--2---:R-:W-:-:S04]  /*0f60*/  IMAD.MOV R34, RZ, RZ, -R3 ;  /* 0x000000ffff227224 */ /* 0x004fc800078e0a03 */
[----:B------:R-:W-:Y:S01]  /*0f70*/  IMAD R23, R34, R15, RZ ;  /* 0x0000000f22177224 */ /* 0x000fe200078e02ff */
[----:B------:R-:W-:Y:S02]  /*0f80*/  IABS R34, R32 ;  /* 0x0000002000227213 */ /* 0x000fe40000000000 */
[----:B------:R-:W-:Y:S01]  /*0f90*/  LOP3.LUT R32, R32, R21, RZ, 0x3c, !PT ;  /* 0x0000001520207212 */ /* 0x000fe200078e3cff */
[----:B------:R-:W-:Y:S01]  /*0fa0*/  IMAD.HI.U32 R3, R3, R23, R2 ;  /* 0x0000001703037227 */ /* 0x000fe200078e0002 */
[----:B------:R-:W-:Y:S02]  /*0fb0*/  IABS R23, R21 ;  /* 0x0000001500177213 */ /* 0x000fe40000000000 */
[----:B------:R-:W-:Y:S02]  /*0fc0*/  ISETP.GE.AND P1, PT, R32, RZ, PT ;  /* 0x000000ff2000720c */ /* 0x000fe40003f26270 */
[----:B------:R-:W-:Y:S01]  /*0fd0*/  IADD3 R19, PT, PT, RZ, -R23, RZ ;  /* 0x80000017ff137210 */ /* 0x000fe20007ffe0ff */
[----:B------:R-:W-:-:S04]  /*0fe0*/  IMAD.HI.U32 R2, R3, R34, RZ ;  /* 0x0000002203027227 */ /* 0x000fc800078e00ff */
[----:B------:R-:W-:Y:S02]  /*0ff0*/  IMAD.IADD R3, R31, 0x1, R10 ;  /* 0x000000011f037824 */ /* 0x000fe400078e020a */
[----:B------:R-:W-:Y:S01]  /*1000*/  IMAD R34, R2, R19, R34 ;  /* 0x0000001302227224 */ /* 0x000fe200078e0222 */
[----:B------:R-:W-:-:S03]  /*1010*/  I2FP.F32.S32 R19, R21 ;  /* 0x0000001500137245 */ /* 0x000fc60000201400 */
[----:B------:R-:W1:Y:S01]  /*1020*/  LDS R3, [R3] ;  /* 0x0000000003037984 */ /* 0x000e620000000800 */
[----:B------:R-:W-:-:S13]  /*1030*/  ISETP.GT.U32.AND P0, PT, R15, R34, PT ;  /* 0x000000220f00720c */ /* 0x000fda0003f04070 */
[----:B------:R-:W-:Y:S01]  /*1040*/  @!P0 IMAD.IADD R34, R34, 0x1, -R15 ;  /* 0x0000000122228824 */ /* 0x000fe200078e0a0f */
[----:B------:R-:W-:Y:S02]  /*1050*/  @!P0 IADD3 R2, PT, PT, R2, 0x1, RZ ;  /* 0x0000000102028810 */ /* 0x000fe40007ffe0ff */
[----:B------:R-:W-:Y:S02]  /*1060*/  ISETP.NE.AND P0, PT, R21, RZ, PT ;  /* 0x000000ff1500720c */ /* 0x000fe40003f05270 */
[----:B------:R-:W-:Y:S02]  /*1070*/  ISETP.GE.U32.AND P3, PT, R34, R15, PT ;  /* 0x0000000f2200720c */ /* 0x000fe40003f66070 */
[----:B------:R2:W3:Y:S01]  /*1080*/  LDS R15, [R9] ;  /* 0x00000000090f7984 */ /* 0x0004e20000000800 */
[----:B------:R-:W4:Y:S10]  /*1090*/  MUFU.RCP R34, R19 ;  /* 0x0000001300227308 */ /* 0x000f340000001000 */
[----:B------:R-:W-:-:S05]  /*10a0*/  @P3 VIADD R2, R2, 0x1 ;  /* 0x0000000102023836 */ /* 0x000fca0000000000 */
[----:B------:R-:W-:Y:S01]  /*10b0*/  @!P1 IADD3 R2, PT, PT, -R2, RZ, RZ ;  /* 0x000000ff02029210 */ /* 0x000fe20007ffe1ff */
[----:B----4-:R-:W-:Y:S01]  /*10c0*/  FFMA R23, -R19, R34, 1 ;  /* 0x3f80000013177423 */ /* 0x010fe20000000122 */
[----:B-1----:R-:W-:Y:S01]  /*10d0*/  FMUL R0, R0, R3 ;  /* 0x0000000300007220 */ /* 0x002fe20000400000 */
[----:B------:R-:W-:Y:S02]  /*10e0*/  @!P0 LOP3.LUT R2, RZ, R21, RZ, 0x33, !PT ;  /* 0x00000015ff028212 */ /* 0x000fe400078e33ff */
[----:B------:R-:W-:Y:S01]  /*10f0*/  FFMA R23, R34, R23, R34 ;  /* 0x0000001722177223 */ /* 0x000fe20000000022 */
[----:B------:R-:W1:Y:S02]  /*1100*/  FCHK P3, R0, R19 ;  /* 0x0000001300007302 */ /* 0x000e640000060000 */
[----:B------:R-:W-:Y:S02]  /*1110*/  IMAD.IADD R5, R5, 0x1, -R2 ;  /* 0x0000000105057824 */ /* 0x000fe400078e0a02 */
[----:B------:R-:W-:-:S04]  /*1120*/  FFMA R32, R0, R23, RZ ;  /* 0x0000001700207223 */ /* 0x000fc800000000ff */
[----:B------:R-:W-:-:S04]  /*1130*/  FFMA R3, -R19, R32, R0 ;  /* 0x0000002013037223 */ /* 0x000fc80000000100 */
[----:B------:R-:W-:Y:S01]  /*1140*/  FFMA R3, R23, R3, R32 ;  /* 0x0000000317037223 */ /* 0x000fe20000000020 */
[----:B-12---:R-:W-:Y:S06]  /*1150*/  @!P3 BRA `(.L_x_100) ;  /* 0x00000000000cb947 */ /* 0x006fec0003800000 */
[----:B------:R-:W-:-:S07]  /*1160*/  MOV R21, 0x1180 ;  /* 0x0000118000157802 */ /* 0x000fce0000000f00 */
[----:B0--3--:R-:W-:Y:S05]  /*1170*/  CALL.REL.NOINC `($__internal_3_$__cuda_sm3x_div_rn_noftz_f32_slowpath) ;  /* 0x0000000c00b87944 */ /* 0x009fea0003c00000 */
[----:B------:R-:W-:-:S07]  /*1180*/  MOV R3, R0 ;  /* 0x0000000000037202 */ /* 0x000fce0000000f00 */
.L_x_100:
[----:B------:R-:W-:Y:S05]  /*1190*/  BSYNC.RECONVERGENT B1 ;  /* 0x0000000000017941 */ /* 0x000fea0003800200 */
.L_x_99:
[----:B------:R-:W1:Y:S01]  /*11a0*/  MUFU.RCP R2, R19 ;  /* 0x0000001300027308 */ /* 0x000e620000001000 */
[----:B------:R-:W-:Y:S01]  /*11b0*/  IMAD.MOV R0, RZ, RZ, -R6 ;  /* 0x000000ffff007224 */ /* 0x000fe200078e0a06 */
[----:B0-----:R-:W-:Y:S01]  /*11c0*/  I2FP.F32.S32 R4, R4 ;  /* 0x0000000400047245 */ /* 0x001fe20000201400 */
[----:B------:R-:W-:Y:S03]  /*11d0*/  BSSY.RECONVERGENT B1, `(.L_x_101) ;  /* 0x000000f000017945 */ /* 0x000fe60003800200 */
[----:B------:R-:W-:Y:S01]  /*11e0*/  I2FP.F32.S32 R0, R0 ;  /* 0x0000000000007245 */ /* 0x000fe20000201400 */
[----:B------:R-:W-:-:S04]  /*11f0*/  FADD R4, R4, -R3 ;  /* 0x8000000304047221 */ /* 0x000fc80000000000 */
[----:B---3--:R-:W-:Y:S02]  /*1200*/  FMUL R6, R15, R0 ;  /* 0x000000000f067220 */ /* 0x008fe40000400000 */
        /* <DEDUP_REMOVED lines=8> */
[----:B------:R-:W-:Y:S02]  /*1290*/  MOV R0, R6 ;  /* 0x0000000600007202 */ /* 0x000fe40000000f00 */
[----:B------:R-:W-:-:S07]  /*12a0*/  MOV R21, 0x12c0 ;  /* 0x000012c000157802 */ /* 0x000fce0000000f00 */
[----:B------:R-:W-:Y:S05]  /*12b0*/  CALL.REL.NOINC `($__internal_3_$__cuda_sm3x_div_rn_noftz_f32_slowpath) ;  /* 0x0000000c00687944 */ /* 0x000fea0003c00000 */
.L_x_102:
[----:B------:R-:W-:Y:S05]  /*12c0*/  BSYNC.RECONVERGENT B1 ;  /* 0x0000000000017941 */ /* 0x000fea0003800200 */
.L_x_101:
[----:B------:R1:W2:Y:S02]  /*12d0*/  F2I.TRUNC.NTZ R6, R0 ;  /* 0x0000000000067305 */ /* 0x0002a4000020f100 */
.L_x_98:
[----:B------:R-:W-:Y:S05]  /*12e0*/  BSYNC.RECONVERGENT B0 ;  /* 0x0000000000007941 */ /* 0x000fea0003800200 */
.L_x_97:
[----:B------:R-:W3:Y:S01]  /*12f0*/  LDS R32, [R18] ;  /* 0x0000000012207984 */ /* 0x000ee20000000800 */
[----:B------:R-:W-:Y:S01]  /*1300*/  BSSY.RECONVERGENT B0, `(.L_x_103) ;  /* 0x000002a000007945 */ /* 0x000fe20003800200 */
[----:B---3--:R-:W-:-:S13]  /*1310*/  FSETP.GT.AND P0, PT, |R32|, 1.0000000116860974231e-07, PT ;  /* 0x33d6bf952000780b */ /* 0x008fda0003f04200 */
[----:B------:R-:W-:Y:S05]  /*1320*/  @!P0 BRA `(.L_x_104) ;  /* 0x00000000009c8947 */ /* 0x000fea0003800000 */
[----:B------:R-:W3:Y:S01]  /*1330*/  LDS R2, [R12] ;  /* 0x000000000c027984 */ /* 0x000ee20000000800 */
[----:B------:R-:W-:Y:S02]  /*1340*/  IMAD.IADD R15, R31, 0x1, R12 ;  /* 0x000000011f0f7824 */ /* 0x000fe400078e020c */
[----:B-1----:R-:W-:Y:S01]  /*1350*/  FMUL R0, R32, R32 ;  /* 0x0000002020007220 */ /* 0x002fe20000400000 */
[----:B------:R-:W-:Y:S03]  /*1360*/  BSSY.RECONVERGENT B1, `(.L_x_105) ;  /* 0x000000f000017945 */ /* 0x000fe60003800200 */
[----:B------:R-:W1:Y:S01]  /*1370*/  LDS R15, [R15] ;  /* 0x000000000f0f7984 */ /* 0x000e620000000800 */
[----:B---3--:R-:W3:Y:S02]  /*1380*/  F2I.TRUNC.NTZ R2, R2 ;  /* 0x0000000200027305 */ /* 0x008ee4000020f100 */
[----:B---3--:R-:W-:-:S06]  /*1390*/  I2FP.F32.S32 R19, R2 ;  /* 0x0000000200137245 */ /* 0x008fcc0000201400 */
[----:B------:R-:W3:Y:S08]  /*13a0*/  MUFU.RCP R34, R19 ;  /* 0x0000001300227308 */ /* 0x000ef00000001000 */
[----:B------:R-:W4:Y:S01]  /*13b0*/  FCHK P0, R0, R19 ;  /* 0x0000001300007302 */ /* 0x000f220000000000 */
[----:B---3--:R-:W-:-:S04]  /*13c0*/  FFMA R3, -R19, R34, 1 ;  /* 0x3f80000013037423 */ /* 0x008fc80000000122 */
[----:B------:R-:W-:-:S04]  /*13d0*/  FFMA R3, R34, R3, R34 ;  /* 0x0000000322037223 */ /* 0x000fc80000000022 */
[----:B------:R-:W-:-:S04]  /*13e0*/  FFMA R34, R0, R3, RZ ;  /* 0x0000000300227223 */ /* 0x000fc800000000ff */
[----:B------:R-:W-:-:S04]  /*13f0*/  FFMA R21, -R19, R34, R0 ;  /* 0x0000002213157223 */ /* 0x000fc80000000100 */
[----:B------:R-:W-:Y:S01]  /*1400*/  FFMA R3, R3, R21, R34 ;  /* 0x0000001503037223 */ /* 0x000fe20000000022 */
[----:B-1--4-:R-:W-:Y:S06]  /*1410*/  @!P0 BRA `(.L_x_106) ;  /* 0x00000000000c8947 */ /* 0x012fec0003800000 */
[----:B------:R-:W-:-:S07]  /*1420*/  MOV R21, 0x1440 ;  /* 0x0000144000157802 */ /* 0x000fce0000000f00 */
[----:B0-2---:R-:W-:Y:S05]  /*1430*/  CALL.REL.NOINC `($__internal_3_$__cuda_sm3x_div_rn_noftz_f32_slowpath) ;  /* 0x0000000c00087944 */ /* 0x005fea0003c00000 */
[----:B------:R-:W-:-:S07]  /*1440*/  MOV R3, R0 ;  /* 0x0000000000037202 */ /* 0x000fce0000000f00 */
.L_x_106:
[----:B------:R-:W-:Y:S05]  /*1450*/  BSYNC.RECONVERGENT B1 ;  /* 0x0000000000017941 */ /* 0x000fea0003800200 */
.L_x_105:
[----:B------:R-:W1:Y:S01]  /*1460*/  MUFU.RCP R2, R19 ;  /* 0x0000001300027308 */ /* 0x000e620000001000 */
[----:B------:R-:W-:Y:S01]  /*1470*/  FMUL R32, R32, R15 ;  /* 0x0000000f20207220 */ /* 0x000fe20000400000 */
[----:B------:R-:W-:Y:S01]  /*1480*/  I2FP.F32.S32 R0, R5 ;  /* 0x0000000500007245 */ /* 0x000fe20000201400 */
[----:B------:R-:W-:Y:S04]  /*1490*/  BSSY.RECONVERGENT B1, `(.L_x_107) ;  /* 0x000000d000017945 */ /* 0x000fe80003800200 */
[----:B------:R-:W-:Y:S01]  /*14a0*/  FADD R3, R0, -R3 ;  /* 0x8000000300037221 */ /* 0x000fe20000000000 */
[----:B------:R-:W3:Y:S01]  /*14b0*/  FCHK P0, R32, R19 ;  /* 0x0000001320007302 */ /* 0x000ee20000000000 */
[----:B-1----:R-:W-:-:S04]  /*14c0*/  FFMA R5, -R19, R2, 1 ;  /* 0x3f80000013057423 */ /* 0x002fc80000000102 */
[----:B------:R-:W-:-:S03]  /*14d0*/  FFMA R0, R2, R5, R2 ;  /* 0x0000000502007223 */ /* 0x000fc60000000002 */
[----:B------:R1:W4:Y:S01]  /*14e0*/  F2I.TRUNC.NTZ R5, R3 ;  /* 0x0000000300057305 */ /* 0x000322000020f100 */
[----:B------:R-:W-:-:S04]  /*14f0*/  FFMA R15, R0, R32, RZ ;  /* 0x00000020000f7223 */ /* 0x000fc800000000ff */
[----:B------:R-:W-:-:S04]  /*1500*/  FFMA R2, -R19, R15, R32 ;  /* 0x0000000f13027223 */ /* 0x000fc80000000120 */
[----:B------:R-:W-:Y:S01]  /*1510*/  FFMA R0, R0, R2, R15 ;  /* 0x0000000200007223 */ /* 0x000fe2000000000f */
[----:B-1-3--:R-:W-:Y:S06]  /*1520*/  @!P0 BRA `(.L_x_108) ;  /* 0x00000000000c8947 */ /* 0x00afec0003800000 */
[----:B------:R-:W-:Y:S01]  /*1530*/  IMAD.MOV.U32 R0, RZ, RZ, R32 ;  /* 0x000000ffff007224 */ /* 0x000fe200078e0020 */
[----:B------:R-:W-:-:S07]  /*1540*/  MOV R21, 0x1560 ;  /* 0x0000156000157802 */ /* 0x000fce0000000f00 */
[----:B0-2-4-:R-:W-:Y:S05]  /*1550*/  CALL.REL.NOINC `($__internal_3_$__cuda_sm3x_div_rn_noftz_f32_slowpath) ;  /* 0x0000000800c07944 */ /* 0x015fea0003c00000 */
.L_x_108:
[----:B------:R-:W-:Y:S05]  /*1560*/  BSYNC.RECONVERGENT B1 ;  /* 0x0000000000017941 */ /* 0x000fea0003800200 */
.L_x_107:
[----:B0-----:R-:W-:-:S05]  /*1570*/  I2FP.F32.S32 R3, R4 ;  /* 0x0000000400037245 */ /* 0x001fca0000201400 */
[----:B------:R-:W-:-:S04]  /*1580*/  FADD R0, R3, -R0 ;  /* 0x8000000003007221 */ /* 0x000fc80000000000 */
[----:B------:R3:W0:Y:S03]  /*1590*/  F2I.TRUNC.NTZ R4, R0 ;  /* 0x0000000000047305 */ /* 0x000626000020f100 */
.L_x_104:
[----:B------:R-:W-:Y:S05]  /*15a0*/  BSYNC.RECONVERGENT B0 ;  /* 0x0000000000007941 */ /* 0x000fea0003800200 */
.L_x_103:
[----:B------:R-:W-:Y:S01]  /*15b0*/  BAR.SYNC.DEFER_BLOCKING 0x0 ;  /* 0x0000000000007b1d */ /* 0x000fe20000010000 */
[----:B------:R-:W-:-:S13]  /*15c0*/  ISETP.LE.AND P0, PT, R13, UR4, PT ;  /* 0x000000040d007c0c */ /* 0x000fda000bf03270 */
[----:B------:R-:W-:Y:S05]  /*15d0*/  @P0 BRA `(.L_x_109) ;  /* 0x0000000000200947 */ /* 0x000fea0003800000 */
[----:B--2---:R-:W-:Y:S02]  /*15e0*/  I2FP.F32.S32 R3, R6 ;  /* 0x0000000600037245 */ /* 0x004fe40000201400 */
[----:B----4-:R-:W-:Y:S02]  /*15f0*/  I2FP.F32.S32 R15, R5 ;  /* 0x00000005000f7245 */ /* 0x010fe40000201400 */
[----:B0-----:R-:W-:Y:S01]  /*1600*/  I2FP.F32.S32 R19, R4 ;  /* 0x0000000400137245 */ /* 0x001fe20000201400 */
[----:B------:R0:W-:Y:S04]  /*1610*/  STS [R22], R3 ;  /* 0x0000000316007388 */ /* 0x0001e80000000800 */
[----:B------:R0:W-:Y:S04]  /*1620*/  STS [R20], R15 ;  /* 0x0000000f14007388 */ /* 0x0001e80000000800 */
[----:B------:R0:W-:Y:S04]  /*1630*/  STS [R14], R19 ;  /* 0x000000130e007388 */ /* 0x0001e80000000800 */
[----:B------:R0:W-:Y:S01]  /*1640*/  STS [R8], R7 ;  /* 0x0000000708007388 */ /* 0x0001e20000000800 */
[----:B------:R-:W-:Y:S06]  /*1650*/  BAR.SYNC.DEFER_BLOCKING 0x0 ;  /* 0x0000000000007b1d */ /* 0x000fec0000010000 */
.L_x_109:
[----:B------:R-:W-:Y:S01]  /*1660*/  UIADD3 UR4, UPT, UPT, UR4, 0x1, URZ ;  /* 0x0000000104047890 */ /* 0x000fe2000fffe0ff */
[----:B------:R-:W-:Y:S11]  /*1670*/  @P2 BRA `(.L_x_110) ;  /* 0xfffffff400dc2947 */ /* 0x000ff6000383ffff */
.L_x_96:
[-C--:B0---4-:R-:W-:Y:S01]  /*1680*/  IABS R7, R5.reuse ;  /* 0x0000000500077213 */ /* 0x091fe20000000000 */
[----:B------:R-:W0:Y:S01]  /*1690*/  LDCU UR7, c[0x0][0x398] ;  /* 0x00007300ff0777ac */ /* 0x000e220008000800 */
[----:B------:R-:W-:Y:S01]  /*16a0*/  IABS R8, R4 ;  /* 0x0000000400087213 */ /* 0x000fe20000000000 */
[----:B------:R-:W-:Y:S01]  /*16b0*/  IMAD.MOV.U32 R15, RZ, RZ, RZ ;  /* 0x000000ffff0f7224 */ /* 0x000fe200078e00ff */
[----:B-1-3--:R-:W1:Y:S01]  /*16c0*/  I2F.RP R0, R7 ;  /* 0x0000000700007306 */ /* 0x00ae620000209400 */
[-C--:B------:R-:W-:Y:S02]  /*16d0*/  IABS R10, R5.reuse ;  /* 0x00000005000a7213 */ /* 0x080fe40000000000 */
[----:B------:R-:W-:-:S04]  /*16e0*/  LOP3.LUT R4, R4, R5, RZ, 0x3c, !PT ;  /* 0x0000000504047212 */ /* 0x000fc800078e3cff */
[----:B------:R-:W-:Y:S01]  /*16f0*/  ISETP.GE.AND P2, PT, R4, RZ, PT ;  /* 0x000000ff0400720c */ /* 0x000fe20003f46270 */
[----:B-1----:R-:W1:Y:S01]  /*1700*/  MUFU.RCP R0, R0 ;  /* 0x0000000000007308 */ /* 0x002e620000001000 */
[----:B0-----:R-:W-:Y:S01]  /*1710*/  UISETP.GE.AND UP0, UPT, UR7, 0x1, UPT ;  /* 0x000000010700788c */ /* 0x001fe2000bf06270 */
[----:B-1----:R-:W-:Y:S02]  /*1720*/  IADD3 R2, PT, PT, R0, 0xffffffe, RZ ;  /* 0x0ffffffe00027810 */ /* 0x002fe40007ffe0ff */
[----:B------:R-:W-:-:S04]  /*1730*/  IADD3 R0, PT, PT, RZ, -R10, RZ ;  /* 0x8000000aff007210 */ /* 0x000fc80007ffe0ff */
[----:B------:R0:W2:Y:S02]  /*1740*/  F2I.FTZ.U32.TRUNC.NTZ R3, R2 ;  /* 0x0000000200037305 */ /* 0x0000a4000021f000 */
[----:B0-----:R-:W-:Y:S02]  /*1750*/  IMAD.MOV.U32 R2, RZ, RZ, RZ ;  /* 0x000000ffff027224 */ /* 0x001fe400078e00ff */
[----:B--2---:R-:W-:-:S04]  /*1760*/  IMAD.MOV R6, RZ, RZ, -R3 ;  /* 0x000000ffff067224 */ /* 0x004fc800078e0a03 */
[----:B------:R-:W-:Y:S01]  /*1770*/  IMAD R9, R6, R7, RZ ;  /* 0x0000000706097224 */ /* 0x000fe200078e02ff */
[----:B------:R-:W-:-:S03]  /*1780*/  MOV R6, R8 ;  /* 0x0000000800067202 */ /* 0x000fc60000000f00 */
[----:B------:R-:W-:-:S06]  /*1790*/  IMAD.HI.U32 R3, R3, R9, R2 ;  /* 0x0000000903037227 */ /* 0x000fcc00078e0002 */
[----:B------:R-:W-:-:S04]  /*17a0*/  IMAD.HI.U32 R3, R3, R6, RZ ;  /* 0x0000000603037227 */ /* 0x000fc800078e00ff */
[----:B------:R-:W-:-:S05]  /*17b0*/  IMAD R0, R3, R0, R6 ;  /* 0x0000000003007224 */ /* 0x000fca00078e0206 */
[----:B------:R-:W-:-:S13]  /*17c0*/  ISETP.GT.U32.AND P1, PT, R7, R0, PT ;  /* 0x000000000700720c */ /* 0x000fda0003f24070 */
[----:B------:R-:W-:Y:S01]  /*17d0*/  @!P1 IMAD.IADD R0, R0, 0x1, -R7 ;  /* 0x0000000100009824 */ /* 0x000fe200078e0a07 */
[----:B------:R-:W-:Y:S02]  /*17e0*/  @!P1 IADD3 R3, PT, PT, R3, 0x1, RZ ;  /* 0x0000000103039810 */ /* 0x000fe40007ffe0ff */
[----:B------:R-:W-:Y:S02]  /*17f0*/  ISETP.NE.AND P1, PT, R5, RZ, PT ;  /* 0x000000ff0500720c */ /* 0x000fe40003f25270 */
[----:B------:R-:W-:-:S13]  /*1800*/  ISETP.GE.U32.AND P0, PT, R0, R7, PT ;  /* 0x000000070000720c */ /* 0x000fda0003f06070 */
[----:B------:R-:W-:-:S05]  /*1810*/  @P0 VIADD R3, R3, 0x1 ;  /* 0x0000000103030836 */ /* 0x000fca0000000000 */
[----:B------:R-:W-:Y:S02]  /*1820*/  @!P2 IADD3 R3, PT, PT, -R3, RZ, RZ ;  /* 0x000000ff0303a210 */ /* 0x000fe40007ffe1ff */
[----:B------:R-:W-:-:S04]  /*1830*/  @!P1 LOP3.LUT R3, RZ, R5, RZ, 0x33, !PT ;  /* 0x00000005ff039212 */ /* 0x000fc800078e33ff */
[----:B------:R-:W-:-:S05]  /*1840*/  I2FP.F32.S32 R0, R3 ;  /* 0x0000000300007245 */ /* 0x000fca0000201400 */
[----:B------:R0:W-:Y:S01]  /*1850*/  STS [R27], R0 ;  /* 0x000000001b007388 */ /* 0x0001e20000000800 */
[----:B------:R-:W-:Y:S06]  /*1860*/  BAR.SYNC.DEFER_BLOCKING 0x0 ;  /* 0x0000000000007b1d */ /* 0x000fec0000010000 */
[----:B------:R-:W-:Y:S05]  /*1870*/  BRA.U !UP0, `(.L_x_111) ;  /* 0x0000000508f07547 */ /* 0x000fea000b800000 */
[----:B------:R-:W-:Y:S01]  /*1880*/  UISETP.GE.U32.AND UP1, UPT, UR7, 0x8, UPT ;  /* 0x000000080700788c */ /* 0x000fe2000bf26070 */
[C---:B------:R-:W-:Y:S01]  /*1890*/  IADD3 R24, PT, PT, R31.reuse, R24, RZ ;  /* 0x000000181f187210 */ /* 0x040fe20007ffe0ff */
[----:B------:R-:W-:Y:S01]  /*18a0*/  HFMA2 R15, -RZ, RZ, 0, 0 ;  /* 0x00000000ff0f7431 */ /* 0x000fe200000001ff */
[----:B------:R-:W-:Y:S01]  /*18b0*/  ULOP3.LUT UR4, UR7, 0x7, URZ, 0xc0, !UPT ;  /* 0x0000000707047892 */ /* 0x000fe2000f8ec0ff */
[----:B------:R-:W-:Y:S02]  /*18c0*/  IMAD.MOV.U32 R9, RZ, RZ, RZ ;  /* 0x000000ffff097224 */ /* 0x000fe400078e00ff */
[----:B0-----:R-:W-:Y:S01]  /*18d0*/  IMAD.IADD R0, R31, 0x1, R24 ;  /* 0x000000011f007824 */ /* 0x001fe200078e0218 */
[----:B------:R-:W-:Y:S02]  /*18e0*/  UISETP.NE.AND UP0, UPT, UR4, URZ, UPT ;  /* 0x000000ff0400728c */ /* 0x000fe4000bf05270 */
[----:B------:R-:W-:Y:S09]  /*18f0*/  BRA.U !UP1, `(.L_x_112) ;  /* 0x0000000109dc7547 */ /* 0x000ff2000b800000 */
[----:B------:R-:W-:Y:S01]  /*1900*/  ULOP3.LUT UR5, UR7, 0x7ffffff8, URZ, 0xc0, !UPT ;  /* 0x7ffffff807057892 */ /* 0x000fe2000f8ec0ff */
[----:B------:R-:W-:Y:S01]  /*1910*/  MOV R13, RZ ;  /* 0x000000ff000d7202 */ /* 0x000fe20000000f00 */
[----:B------:R-:W-:Y:S02]  /*1920*/  IMAD.MOV.U32 R15, RZ, RZ, RZ ;  /* 0x000000ffff0f7224 */ /* 0x000fe400078e00ff */
[----:B------:R-:W-:Y:S02]  /*1930*/  UIADD3 UR6, UPT, UPT, -UR5, URZ, URZ ;  /* 0x000000ff05067290 */ /* 0x000fe4000fffe1ff */
[----:B------:R-:W-:-:S10]  /*1940*/  MOV R9, UR5 ;  /* 0x0000000500097c02 */ /* 0x000fd40008000f00 */
.L_x_113:
[C---:B------:R-:W-:Y:S01]  /*1950*/  IMAD R2, R13.reuse, 0x4, R0 ;  /* 0x000000040d027824 */ /* 0x040fe200078e0200 */
[C---:B------:R-:W-:Y:S01]  /*1960*/  LEA R12, R13.reuse, R24, 0x2 ;  /* 0x000000180d0c7211 */ /* 0x040fe200078e10ff */
[----:B------:R-:W-:Y:S01]  /*1970*/  UIADD3 UR6, UPT, UPT, UR6, 0x8, URZ ;  /* 0x0000000806067890 */ /* 0x000fe2000fffe0ff */
[----:B------:R-:W-:Y:S02]  /*1980*/  VIADD R13, R13, 0x8 ;  /* 0x000000080d0d7836 */ /* 0x000fe40000000000 */
[----:B------:R-:W0:Y:S01]  /*1990*/  LDS R4, [R2] ;  /* 0x0000000002047984 */ /* 0x000e220000000800 */
[----:B------:R-:W-:-:S03]  /*19a0*/  UISETP.NE.AND UP1, UPT, UR6, URZ, UPT ;  /* 0x000000ff0600728c */ /* 0x000fc6000bf25270 */
[----:B------:R-:W1:Y:S04]  /*19b0*/  LDS R6, [R2+0x4] ;  /* 0x0000040002067984 */ /* 0x000e680000000800 */
[----:B------:R-:W2:Y:S04]  /*19c0*/  LDS R18, [R2+0x8] ;  /* 0x0000080002127984 */ /* 0x000ea80000000800 */
[----:B------:R-:W3:Y:S04]  /*19d0*/  LDS R20, [R2+0xc] ;  /* 0x00000c0002147984 */ /* 0x000ee80000000800 */
[----:B------:R-:W4:Y:S04]  /*19e0*/  LDS R22, [R2+0x10] ;  /* 0x0000100002167984 */ /* 0x000f280000000800 */
[----:B------:R-:W5:Y:S04]  /*19f0*/  LDS R26, [R2+0x14] ;  /* 0x00001400021a7984 */ /* 0x000f680000000800 */
[----:B------:R-:W5:Y:S04]  /*1a00*/  LDS R8, [R2+0x18] ;  /* 0x0000180002087984 */ /* 0x000f680000000800 */
[----:B------:R-:W5:Y:S01]  /*1a10*/  LDS R10, [R2+0x1c] ;  /* 0x00001c00020a7984 */ /* 0x000f620000000800 */
[----:B0-----:R-:W-:-:S03]  /*1a20*/  IMAD R3, R33, UR7, R4 ;  /* 0x0000000721037c24 */ /* 0x001fc6000f8e0204 */
[----:B------:R-:W-:Y:S01]  /*1a30*/  LDS.64 R4, [R12] ;  /* 0x000000000c047984 */ /* 0x000fe20000000a00 */
[----:B-1----:R-:W-:Y:S02]  /*1a40*/  IMAD R7, R33, UR7, R6 ;  /* 0x0000000721077c24 */ /* 0x002fe4000f8e0206 */
[----:B------:R-:W-:Y:S02]  /*1a50*/  IMAD R14, R3, 0x4, R30 ;  /* 0x00000004030e7824 */ /* 0x000fe400078e021e */
[----:B--2---:R-:W-:Y:S01]  /*1a60*/  IMAD R3, R33, UR7, R18 ;  /* 0x0000000721037c24 */ /* 0x004fe2000f8e0212 */
[----:B------:R-:W-:-:S03]  /*1a70*/  LEA R18, R7, R30, 0x2 ;  /* 0x0000001e07127211 */ /* 0x000fc600078e10ff */
[----:B------:R-:W0:Y:S01]  /*1a80*/  LDS R14, [R14] ;  /* 0x000000000e0e7984 */ /* 0x000e220000000800 */
[----:B---3--:R-:W-:Y:S02]  /*1a90*/  IMAD R7, R33, UR7, R20 ;  /* 0x0000000721077c24 */ /* 0x008fe4000f8e0214 */
[----:B------:R-:W-:Y:S01]  /*1aa0*/  IMAD R19, R3, 0x4, R30 ;  /* 0x0000000403137824 */ /* 0x000fe200078e021e */
[----:B------:R-:W1:Y:S01]  /*1ab0*/  LDS R18, [R18] ;  /* 0x0000000012127984 */ /* 0x000e620000000800 */
[----:B----4-:R-:W-:Y:S01]  /*1ac0*/  IMAD R11, R33, UR7, R22 ;  /* 0x00000007210b7c24 */ /* 0x010fe2000f8e0216 */
[-C--:B------:R-:W-:Y:S02]  /*1ad0*/  LEA R20, R7, R30.reuse, 0x2 ;  /* 0x0000001e07147211 */ /* 0x080fe400078e10ff */
[----:B------:R-:W-:Y:S01]  /*1ae0*/  LDS.64 R2, [R12+0x8] ;  /* 0x000008000c027984 */ /* 0x000fe20000000a00 */
[----:B-----5:R-:W-:Y:S02]  /*1af0*/  IMAD R23, R33, UR7, R26 ;  /* 0x0000000721177c24 */ /* 0x020fe4000f8e021a */
[----:B------:R-:W-:Y:S01]  /*1b00*/  IMAD R21, R11, 0x4, R30 ;  /* 0x000000040b157824 */ /* 0x000fe200078e021e */
[----:B------:R-:W2:Y:S01]  /*1b10*/  LDS R19, [R19] ;  /* 0x0000000013137984 */ /* 0x000ea20000000800 */
[----:B------:R-:W-:Y:S01]  /*1b20*/  IMAD R11, R33, UR7, R8 ;  /* 0x00000007210b7c24 */ /* 0x000fe2000f8e0208 */
[----:B------:R-:W-:-:S02]  /*1b30*/  LEA R23, R23, R30, 0x2 ;  /* 0x0000001e17177211 */ /* 0x000fc400078e10ff */
[----:B------:R-:W3:Y:S01]  /*1b40*/  LDS R20, [R20] ;  /* 0x0000000014147984 */ /* 0x000ee20000000800 */
[----:B------:R-:W-:Y:S02]  /*1b50*/  IMAD R25, R33, UR7, R10 ;  /* 0x0000000721197c24 */ /* 0x000fe4000f8e020a */
[----:B------:R-:W-:Y:S01]  /*1b60*/  IMAD R22, R11, 0x4, R30 ;  /* 0x000000040b167824 */ /* 0x000fe200078e021e */
[----:B------:R-:W-:Y:S02]  /*1b70*/  LDS.64 R6, [R12+0x10] ;  /* 0x000010000c067984 */ /* 0x000fe40000000a00 */
[----:B------:R-:W-:Y:S02]  /*1b80*/  LEA R25, R25, R30, 0x2 ;  /* 0x0000001e19197211 */ /* 0x000fe400078e10ff */
        /* <DEDUP_REMOVED lines=14> */
.L_x_112:
[----:B------:R-:W-:Y:S05]  /*1c70*/  BRA.U !UP0, `(.L_x_111) ;  /* 0x0000000108f07547 */ /* 0x000fea000b800000 */
[----:B------:R-:W-:Y:S02]  /*1c80*/  UISETP.GE.U32.AND UP0, UPT, UR4, 0x4, UPT ;  /* 0x000000040400788c */ /* 0x000fe4000bf06070 */
[----:B------:R-:W-:-:S04]  /*1c90*/  ULOP3.LUT UR5, UR7, 0x3, URZ, 0xc0, !UPT ;  /* 0x0000000307057892 */ /* 0x000fc8000f8ec0ff */
[----:B------:R-:W-:-:S03]  /*1ca0*/  UISETP.NE.AND UP1, UPT, UR5, URZ, UPT ;  /* 0x000000ff0500728c */ /* 0x000fc6000bf25270 */
[----:B------:R-:W-:Y:S08]  /*1cb0*/  BRA.U !UP0, `(.L_x_114) ;  /* 0x00000001086c7547 */ /* 0x000ff0000b800000 */
[C---:B------:R-:W-:Y:S01]  /*1cc0*/  LEA R2, R9.reuse, R0, 0x2 ;  /* 0x0000000009027211 */ /* 0x040fe200078e10ff */
[C---:B------:R-:W-:Y:S01]  /*1cd0*/  IMAD R5, R9.reuse, 0x4, R24 ;  /* 0x0000000409057824 */ /* 0x040fe200078e0218 */
[----:B------:R-:W-:-:S03]  /*1ce0*/  IADD3 R9, PT, PT, R9, 0x4, RZ ;  /* 0x0000000409097810 */ /* 0x000fc60007ffe0ff */
[----:B------:R-:W0:Y:S04]  /*1cf0*/  LDS R4, [R2] ;  /* 0x0000000002047984 */ /* 0x000e280000000800 */
[----:B------:R-:W1:Y:S04]  /*1d00*/  LDS R6, [R2+0x4] ;  /* 0x0000040002067984 */ /* 0x000e680000000800 */
[----:B------:R-:W2:Y:S04]  /*1d10*/  LDS R8, [R2+0x8] ;  /* 0x0000080002087984 */ /* 0x000ea80000000800 */
[----:B------:R-:W3:Y:S04]  /*1d20*/  LDS R10, [R2+0xc] ;  /* 0x00000c00020a7984 */ /* 0x000ee80000000800 */
[----:B------:R-:W-:Y:S01]  /*1d30*/  LDS R2, [R5+0x8] ;  /* 0x0000080005027984 */ /* 0x000fe20000000800 */
[----:B0-----:R-:W-:-:S02]  /*1d40*/  IMAD R3, R33, UR7, R4 ;  /* 0x0000000721037c24 */ /* 0x001fc4000f8e0204 */
[----:B-1----:R-:W-:-:S03]  /*1d50*/  IMAD R7, R33, UR7, R6 ;  /* 0x0000000721077c24 */ /* 0x002fc6000f8e0206 */
[-C--:B------:R-:W-:Y:S01]  /*1d60*/  LEA R3, R3, R30.reuse, 0x2 ;  /* 0x0000001e03037211 */ /* 0x080fe200078e10ff */
[----:B------:R-:W-:Y:S01]  /*1d70*/  LDS R6, [R5] ;  /* 0x0000000005067984 */ /* 0x000fe20000000800 */
[----:B--2---:R-:W-:Y:S02]  /*1d80*/  IMAD R11, R33, UR7, R8 ;  /* 0x00000007210b7c24 */ /* 0x004fe4000f8e0208 */
[----:B------:R-:W-:Y:S01]  /*1d90*/  IMAD R7, R7, 0x4, R30 ;  /* 0x0000000407077824 */ /* 0x000fe200078e021e */
[----:B------:R-:W0:Y:S01]  /*1da0*/  LDS R4, [R3] ;  /* 0x0000000003047984 */ /* 0x000e220000000800 */
[----:B---3--:R-:W-:Y:S01]  /*1db0*/  IMAD R13, R33, UR7, R10 ;  /* 0x00000007210d7c24 */ /* 0x008fe2000f8e020a */
[----:B------:R-:W-:Y:S02]  /*1dc0*/  LEA R11, R11, R30, 0x2 ;  /* 0x0000001e0b0b7211 */ /* 0x000fe400078e10ff */
[----:B------:R-:W-:Y:S01]  /*1dd0*/  LDS R8, [R5+0x4] ;  /* 0x0000040005087984 */ /* 0x000fe20000000800 */
[----:B------:R-:W-:-:S03]  /*1de0*/  IMAD R13, R13, 0x4, R30 ;  /* 0x000000040d0d7824 */ /* 0x000fc600078e021e */
[----:B------:R-:W1:Y:S04]  /*1df0*/  LDS R7, [R7] ;  /* 0x0000000007077984 */ /* 0x000e680000000800 */
[----:B------:R-:W2:Y:S04]  /*1e00*/  LDS R11, [R11] ;  /* 0x000000000b0b7984 */ /* 0x000ea80000000800 */
[----:B------:R-:W-:Y:S04]  /*1e10*/  LDS R10, [R5+0xc] ;  /* 0x00000c00050a7984 */ /* 0x000fe80000000800 */
[----:B------:R-:W3:Y:S01]  /*1e20*/  LDS R13, [R13] ;  /* 0x000000000d0d7984 */ /* 0x000ee20000000800 */
[----:B0-----:R-:W-:-:S04]  /*1e30*/  FFMA R4, R4, R6, R15 ;  /* 0x0000000604047223 */ /* 0x001fc8000000000f */
[----:B-1----:R-:W-:-:S04]  /*1e40*/  FFMA R4, R7, R8, R4 ;  /* 0x0000000807047223 */ /* 0x002fc80000000004 */
[----:B--2---:R-:W-:-:S04]  /*1e50*/  FFMA R2, R11, R2, R4 ;  /* 0x000000020b027223 */ /* 0x004fc80000000004 */
[----:B---3--:R-:W-:-:S07]  /*1e60*/  FFMA R15, R13, R10, R2 ;  /* 0x0000000a0d0f7223 */ /* 0x008fce0000000002 */
.L_x_114:
[----:B------:R-:W-:Y:S05]  /*1e70*/  BRA.U !UP1, `(.L_x_111) ;  /* 0x0000000109707547 */ /* 0x000fea000b800000 */
[----:B------:R-:W-:Y:S02]  /*1e80*/  UISETP.NE.AND UP0, UPT, UR5, 0x1, UPT ;  /* 0x000000010500788c */ /* 0x000fe4000bf05270 */
[----:B------:R-:W-:-:S04]  /*1e90*/  ULOP3.LUT UR4, UR7, 0x1, URZ, 0xc0, !UPT ;  /* 0x0000000107047892 */ /* 0x000fc8000f8ec0ff */
[----:B------:R-:W-:-:S03]  /*1ea0*/  UISETP.NE.U32.AND UP1, UPT, UR4, 0x1, UPT ;  /* 0x000000010400788c */ /* 0x000fc6000bf25070 */
[----:B------:R-:W-:Y:S08]  /*1eb0*/  BRA.U !UP0, `(.L_x_115) ;  /* 0x00000001083c7547 */ /* 0x000ff0000b800000 */
[C---:B------:R-:W-:Y:S01]  /*1ec0*/  IMAD R2, R9.reuse, 0x4, R0 ;  /* 0x0000000409027824 */ /* 0x040fe200078e0200 */
[C---:B------:R-:W-:Y:S01]  /*1ed0*/  LEA R5, R9.reuse, R24, 0x2 ;  /* 0x0000001809057211 */ /* 0x040fe200078e10ff */
[----:B------:R-:W-:-:S03]  /*1ee0*/  VIADD R9, R9, 0x2 ;  /* 0x0000000209097836 */ /* 0x000fc60000000000 */
[----:B------:R-:W0:Y:S04]  /*1ef0*/  LDS R4, [R2] ;  /* 0x0000000002047984 */ /* 0x000e280000000800 */
[----:B------:R-:W1:Y:S04]  /*1f00*/  LDS R6, [R2+0x4] ;  /* 0x0000040002067984 */ /* 0x000e680000000800 */
[----:B------:R-:W-:Y:S01]  /*1f10*/  LDS R8, [R5+0x4] ;  /* 0x0000040005087984 */ /* 0x000fe20000000800 */
[C---:B0-----:R-:W-:Y:S02]  /*1f20*/  IMAD R3, R33.reuse, UR7, R4 ;  /* 0x0000000721037c24 */ /* 0x041fe4000f8e0204 */
[----:B-1----:R-:W-:-:S02]  /*1f30*/  IMAD R7, R33, UR7, R6 ;  /* 0x0000000721077c24 */ /* 0x002fc4000f8e0206 */
[----:B------:R-:W-:Y:S01]  /*1f40*/  IMAD R3, R3, 0x4, R30 ;  /* 0x0000000403037824 */ /* 0x000fe200078e021e */
[----:B------:R-:W-:Y:S02]  /*1f50*/  LDS R6, [R5] ;  /* 0x0000000005067984 */ /* 0x000fe40000000800 */
[----:B------:R-:W-:Y:S02]  /*1f60*/  LEA R7, R7, R30, 0x2 ;  /* 0x0000001e07077211 */ /* 0x000fe400078e10ff */
[----:B------:R-:W0:Y:S04]  /*1f70*/  LDS R4, [R3] ;  /* 0x0000000003047984 */ /* 0x000e280000000800 */
[----:B------:R-:W1:Y:S01]  /*1f80*/  LDS R7, [R7] ;  /* 0x0000000007077984 */ /* 0x000e620000000800 */
[----:B0-----:R-:W-:-:S04]  /*1f90*/  FFMA R4, R4, R6, R15 ;  /* 0x0000000604047223 */ /* 0x001fc8000000000f */
[----:B-1----:R-:W-:-:S07]  /*1fa0*/  FFMA R15, R7, R8, R4 ;  /* 0x00000008070f7223 */ /* 0x002fce0000000004 */
.L_x_115:
[----:B------:R-:W-:Y:S05]  /*1fb0*/  BRA.U UP1, `(.L_x_111) ;  /* 0x0000000101207547 */ /* 0x000fea000b800000 */
[C---:B------:R-:W-:Y:S01]  /*1fc0*/  LEA R0, R9.reuse, R0, 0x2 ;  /* 0x0000000009007211 */ /* 0x040fe200078e10ff */
[----:B------:R-:W-:-:S05]  /*1fd0*/  IMAD R9, R9, 0x4, R24 ;  /* 0x0000000409097824 */ /* 0x000fca00078e0218 */
[----:B------:R-:W0:Y:S04]  /*1fe0*/  LDS R0, [R0] ;  /* 0x0000000000007984 */ /* 0x000e280000000800 */
[----:B------:R-:W-:Y:S01]  /*1ff0*/  LDS R9, [R9] ;  /* 0x0000000009097984 */ /* 0x000fe20000000800 */
[----:B0-----:R-:W-:-:S05]  /*2000*/  IMAD R33, R33, UR7, R0 ;  /* 0x0000000721217c24 */ /* 0x001fca000f8e0200 */
[----:B------:R-:W-:-:S05]  /*2010*/  LEA R33, R33, R30, 0x2 ;  /* 0x0000001e21217211 */ /* 0x000fca00078e10ff */
[----:B------:R-:W0:Y:S02]  /*2020*/  LDS R2, [R33] ;  /* 0x0000000021027984 */ /* 0x000e240000000800 */
[----:B0-----:R-:W-:-:S07]  /*2030*/  FFMA R15, R2, R9, R15 ;  /* 0x00000009020f7223 */ /* 0x001fce000000000f */
.L_x_111:
[----:B------:R-:W-:Y:S01]  /*2040*/  STG.E desc[UR36][R16.64], R15 ;  /* 0x0000000f10007986 */ /* 0x000fe2000c101924 */
[----:B------:R-:W-:Y:S05]  /*2050*/  EXIT ;  /* 0x000000000000794d */ /* 0x000fea0003800000 */
        .weak           $__internal_3_$__cuda_sm3x_div_rn_noftz_f32_slowpath
        .type           $__internal_3_$__cuda_sm3x_div_rn_noftz_f32_slowpath,@function
        .size           $__internal_3_$__cuda_sm3x_div_rn_noftz_f32_slowpath,(.L_x_185 - $__internal_3_$__cuda_sm3x_div_rn_noftz_f32_slowpath)
$__internal_3_$__cuda_sm3x_div_rn_noftz_f32_slowpath:
[--C-:B------:R-:W-:Y:S01]  /*2060*/  SHF.R.U32.HI R2, RZ, 0x17, R19.reuse ;  /* 0x00000017ff027819 */ /* 0x100fe20000011613 */
[----:B------:R-:W-:Y:S01]  /*2070*/  BSSY.RECONVERGENT B2, `(.L_x_116) ;  /* 0x0000063000027945 */ /* 0x000fe20003800200 */
[----:B------:R-:W-:Y:S01]  /*2080*/  SHF.R.U32.HI R23, RZ, 0x17, R0 ;  /* 0x00000017ff177819 */ /* 0x000fe20000011600 */
[----:B------:R-:W-:Y:S01]  /*2090*/  IMAD.MOV.U32 R25, RZ, RZ, R19 ;  /* 0x000000ffff197224 */ /* 0x000fe200078e0013 */
[----:B------:R-:W-:Y:S02]  /*20a0*/  LOP3.LUT R2, R2, 0xff, RZ, 0xc0, !PT ;  /* 0x000000ff02027812 */ /* 0x000fe400078ec0ff */
[----:B------:R-:W-:-:S03]  /*20b0*/  LOP3.LUT R23, R23, 0xff, RZ, 0xc0, !PT ;  /* 0x000000ff17177812 */ /* 0x000fc600078ec0ff */
[----:B------:R-:W-:Y:S01]  /*20c0*/  VIADD R35, R2, 0xffffffff ;  /* 0xffffffff02237836 */ /* 0x000fe20000000000 */
[----:B------:R-:W-:-:S04]  /*20d0*/  IADD3 R34, PT, PT, R23, -0x1, RZ ;  /* 0xffffffff17227810 */ /* 0x000fc80007ffe0ff */
        /* <DEDUP_REMOVED lines=22> */
[----:B------:R-:W-:Y:S01]  /*2240*/  @P0 IMAD.MOV.U32 R3, RZ, RZ, RZ ;  /* 0x000000ffff030224 */ /* 0x000fe200078e00ff */
[----:B------:R-:W-:Y:S01]  /*2250*/  @!P0 MOV R3, 0xffffffc0 ;  /* 0xffffffc000038802 */ /* 0x000fe20000000f00 */
[----:B------:R-:W-:Y:S01]  /*2260*/  @!P0 FFMA R0, R0, 1.84467440737095516160e+19, RZ ;  /* 0x5f80000000008823 */ /* 0x000fe200000000ff */
[----:B------:R-:W-:-:S03]  /*2270*/  @!P1 FFMA R25, R19, 1.84467440737095516160e+19, RZ ;  /* 0x5f80000013199823 */ /* 0x000fc600000000ff */
[----:B------:R-:W-:-:S07]  /*2280*/  @!P1 VIADD R3, R3, 0x40 ;  /* 0x0000004003039836 */ /* 0x000fce0000000000 */
.L_x_117:
[----:B------:R-:W-:Y:S01]  /*2290*/  LEA R34, R2, 0xc0800000, 0x17 ;  /* 0xc080000002227811 */ /* 0x000fe200078eb8ff */
[----:B------:R-:W-:Y:S01]  /*22a0*/  VIADD R35, R23, 0xffffff81 ;  /* 0xffffff8117237836 */ /* 0x000fe20000000000 */
[----:B------:R-:W-:Y:S02]  /*22b0*/  BSSY.RECONVERGENT B3, `(.L_x_122) ;  /* 0x0000035000037945 */ /* 0x000fe40003800200 */
[----:B------:R-:W-:Y:S01]  /*22c0*/  IADD3 R36, PT, PT, -R34, R25, RZ ;  /* 0x0000001922247210 */ /* 0x000fe20007ffe1ff */
[----:B------:R-:W-:-:S03]  /*22d0*/  IMAD R0, R35, -0x800000, R0 ;  /* 0xff80000023007824 */ /* 0x000fc600078e0200 */
[----:B------:R-:W0:Y:S01]  /*22e0*/  MUFU.RCP R34, R36 ;  /* 0x0000002400227308 */ /* 0x000e220000001000 */
[----:B------:R-:W-:-:S04]  /*22f0*/  FADD.FTZ R25, -R36, -RZ ;  /* 0x800000ff24197221 */ /* 0x000fc80000010100 */
[----:B0-----:R-:W-:-:S04]  /*2300*/  FFMA R23, R34, R25, 1 ;  /* 0x3f80000022177423 */ /* 0x001fc80000000019 */
[----:B------:R-:W-:Y:S01]  /*2310*/  FFMA R23, R34, R23, R34 ;  /* 0x0000001722177223 */ /* 0x000fe20000000022 */
[----:B------:R-:W-:-:S03]  /*2320*/  IADD3 R34, PT, PT, R35, 0x7f, -R2 ;  /* 0x0000007f23227810 */ /* 0x000fc60007ffe802 */
[----:B------:R-:W-:-:S04]  /*2330*/  FFMA R2, R0, R23, RZ ;  /* 0x0000001700027223 */ /* 0x000fc800000000ff */
[----:B------:R-:W-:-:S04]  /*2340*/  FFMA R35, R25, R2, R0 ;  /* 0x0000000219237223 */ /* 0x000fc80000000000 */
[----:B------:R-:W-:Y:S01]  /*2350*/  FFMA R2, R23, R35, R2 ;  /* 0x0000002317027223 */ /* 0x000fe20000000002 */
[----:B------:R-:W-:-:S03]  /*2360*/  IADD3 R35, PT, PT, R34, R3, RZ ;  /* 0x0000000322237210 */ /* 0x000fc60007ffe0ff */
        /* <DEDUP_REMOVED lines=16> */
[CCC-:B------:R-:W-:Y:S01]  /*2470*/  FFMA.RP R34, R23.reuse, R25.reuse, R2.reuse ;  /* 0x0000001917227223 */ /* 0x1c0fe20000008002 */
[----:B------:R-:W-:Y:S01]  /*2480*/  FFMA.RM R23, R23, R25, R2 ;  /* 0x0000001917177223 */ /* 0x000fe20000004002 */
[C---:B------:R-:W-:Y:S01]  /*2490*/  VIADD R2, R3.reuse, 0x20 ;  /* 0x0000002003027836 */ /* 0x040fe20000000000 */
[----:B------:R-:W-:Y:S02]  /*24a0*/  ISETP.NE.AND P3, PT, R3, RZ, PT ;  /* 0x000000ff0300720c */ /* 0x000fe40003f65270 */
[----:B------:R-:W-:Y:S02]  /*24b0*/  LOP3.LUT R35, R35, 0x7fffff, RZ, 0xc0, !PT ;  /* 0x007fffff23237812 */ /* 0x000fe400078ec0ff */
[----:B------:R-:W-:Y:S02]  /*24c0*/  FSETP.NEU.FTZ.AND P0, PT, R34, R23, PT ;  /* 0x000000172200720b */ /* 0x000fe40003f1d000 */
[----:B------:R-:W-:-:S02]  /*24d0*/  LOP3.LUT R35, R35, 0x800000, RZ, 0xfc, !PT ;  /* 0x0080000023237812 */ /* 0x000fc400078efcff */
[C---:B------:R-:W-:Y:S02]  /*24e0*/  ISETP.NE.AND P1, PT, R3.reuse, RZ, PT ;  /* 0x000000ff0300720c */ /* 0x040fe40003f25270 */
[----:B------:R-:W-:Y:S02]  /*24f0*/  IADD3 R34, PT, PT, -R3, RZ, RZ ;  /* 0x000000ff03227210 */ /* 0x000fe40007ffe1ff */
[----:B------:R-:W-:Y:S02]  /*2500*/  SHF.L.U32 R2, R35, R2, RZ ;  /* 0x0000000223027219 */ /* 0x000fe400000006ff */
[----:B------:R-:W-:Y:S02]  /*2510*/  SEL R34, R34, RZ, P3 ;  /* 0x000000ff22227207 */ /* 0x000fe40001800000 */
[----:B------:R-:W-:Y:S02]  /*2520*/  ISETP.NE.AND P1, PT, R2, RZ, P1 ;  /* 0x000000ff0200720c */ /* 0x000fe40000f25270 */
[----:B------:R-:W-:-:S02]  /*2530*/  SHF.R.U32.HI R34, RZ, R34, R35 ;  /* 0x00000022ff227219 */ /* 0x000fc40000011623 */
[----:B------:R-:W-:Y:S02]  /*2540*/  PLOP3.LUT P0, PT, P0, P1, PT, 0xf8, 0x8f ;  /* 0x00000000008f781c */ /* 0x000fe40000703f70 */
[----:B------:R-:W-:Y:S02]  /*2550*/  SHF.R.U32.HI R3, RZ, 0x1, R34 ;  /* 0x00000001ff037819 */ /* 0x000fe40000011622 */
[----:B------:R-:W-:-:S04]  /*2560*/  SEL R2, RZ, 0x1, !P0 ;  /* 0x00000001ff027807 */ /* 0x000fc80004000000 */
[----:B------:R-:W-:-:S04]  /*2570*/  LOP3.LUT R23, R2, 0x1, R3, 0xf8, !PT ;  /* 0x0000000102177812 */ /* 0x000fc800078ef803 */
[----:B------:R-:W-:-:S05]  /*2580*/  LOP3.LUT R34, R23, R34, RZ, 0xc0, !PT ;  /* 0x0000002217227212 */ /* 0x000fca00078ec0ff */
[----:B------:R-:W-:-:S05]  /*2590*/  IMAD.IADD R3, R3, 0x1, R34 ;  /* 0x0000000103037824 */ /* 0x000fca00078e0222 */
[----:B------:R-:W-:Y:S01]  /*25a0*/  LOP3.LUT R0, R3, R0, RZ, 0xfc, !PT ;  /* 0x0000000003007212 */ /* 0x000fe200078efcff */
[----:B------:R-:W-:Y:S06]  /*25b0*/  BRA `(.L_x_125) ;  /* 0x0000000000107947 */ /* 0x000fec0003800000 */
.L_x_124:
[----:B------:R-:W-:-:S04]  /*25c0*/  LOP3.LUT R0, R0, 0x80000000, RZ, 0xc0, !PT ;  /* 0x8000000000007812 */ /* 0x000fc800078ec0ff */
[----:B------:R-:W-:Y:S01]  /*25d0*/  LOP3.LUT R0, R0, 0x7f800000, RZ, 0xfc, !PT ;  /* 0x7f80000000007812 */ /* 0x000fe200078efcff */
[----:B------:R-:W-:Y:S06]  /*25e0*/  BRA `(.L_x_125) ;  /* 0x0000000000047947 */ /* 0x000fec0003800000 */
.L_x_123:
[----:B------:R-:W-:-:S07]  /*25f0*/  LEA R0, R35, R0, 0x17 ;  /* 0x0000000023007211 */ /* 0x000fce00078eb8ff */
.L_x_125:
[----:B------:R-:W-:Y:S05]  /*2600*/  BSYNC.RECONVERGENT B3 ;  /* 0x0000000000037941 */ /* 0x000fea0003800200 */
.L_x_122:
[----:B------:R-:W-:Y:S05]  /*2610*/  BRA `(.L_x_126) ;  /* 0x0000000000207947 */ /* 0x000fea0003800000 */
.L_x_121:
[----:B------:R-:W-:-:S04]  /*2620*/  LOP3.LUT R0, R25, 0x80000000, R0, 0x48, !PT ;  /* 0x8000000019007812 */ /* 0x000fc800078e4800 */
[----:B------:R-:W-:Y:S01]  /*2630*/  LOP3.LUT R0, R0, 0x7f800000, RZ, 0xfc, !PT ;  /* 0x7f80000000007812 */ /* 0x000fe200078efcff */
[----:B------:R-:W-:Y:S06]  /*2640*/  BRA `(.L_x_126) ;  /* 0x0000000000147947 */ /* 0x000fec0003800000 */
.L_x_120:
[----:B------:R-:W-:Y:S01]  /*2650*/  LOP3.LUT R0, R25, 0x80000000, R0, 0x48, !PT ;  /* 0x8000000019007812 */ /* 0x000fe200078e4800 */
[----:B------:R-:W-:Y:S06]  /*2660*/  BRA `(.L_x_126) ;  /* 0x00000000000c7947 */ /* 0x000fec0003800000 */
.L_x_119:
[----:B------:R-:W0:Y:S01]  /*2670*/  MUFU.RSQ R0, -QNAN ;  /* 0xffc0000000007908 */ /* 0x000e220000001400 */
[----:B------:R-:W-:Y:S05]  /*2680*/  BRA `(.L_x_126) ;  /* 0x0000000000047947 */ /* 0x000fea0003800000 */
.L_x_118:
[----:B------:R-:W-:-:S07]  /*2690*/  FADD.FTZ R0, R0, R19 ;  /* 0x0000001300007221 */ /* 0x000fce0000010000 */
.L_x_126:
[----:B------:R-:W-:Y:S05]  /*26a0*/  BSYNC.RECONVERGENT B2 ;  /* 0x0000000000027941 */ /* 0x000fea0003800200 */
.L_x_116:
[----:B------:R-:W-:Y:S02]  /*26b0*/  HFMA2 R3, -RZ, RZ, 0, 0 ;  /* 0x00000000ff037431 */ /* 0x000fe400000001ff */
[----:B------:R-:W-:-:S04]  /*26c0*/  IMAD.MOV.U32 R2, RZ, RZ, R21 ;  /* 0x000000ffff027224 */ /* 0x000fc800078e0015 */
[----:B0-----:R-:W-:Y:S05]  /*26d0*/  RET.REL.NODEC R2 `(_Z9pcr_sym_kPfS_S_i) ;  /* 0xffffffd802487950 */ /* 0x001fea0003c3ffff */
.L_x_127:
        /* <DEDUP_REMOVED lines=10> */
.L_x_185:


//--------------------- .text._Z10thom_sym_kPfS_S_i --------------------------
	.section	.text._Z10thom_sym_kPfS_S_i,"ax",@progbits
	.align	128
        .global         _Z10thom_sym_kPfS_S_i
        .type           _Z10thom_sym_kPfS_S_i,@function
        .size           _Z10thom_sym_kPfS_S_i,(.L_x_186 - _Z10thom_sym_kPfS_S_i)
        .other          _Z10thom_sym_kPfS_S_i,@"STO_CUDA_ENTRY STV_DEFAULT"
_Z10thom_sym_kPfS_S_i:
.text._Z10thom_sym_kPfS_S_i:
[----:B------:R-:W-:Y:S01]  /*0000*/  LDC R1, c[0x0][0x37c] ;  /* 0x0000df00ff017b82 */ /* 0x000fe20000000800 */
[----:B------:R-:W0:Y:S07]  /*0010*/  S2R R4, SR_TID.X ;  /* 0x0000000000047919 */ /* 0x000e2e0000002100 */
[----:B------:R-:W0:Y:S01]  /*0020*/  S2UR UR4, SR_CTAID.X ;  /* 0x00000000000479c3 */ /* 0x000e220000002500 */
[----:B------:R-:W1:Y:S01]  /*0030*/  LDCU UR5, c[0x0][0x398] ;  /* 0x00007300ff0577ac */ /* 0x000e620008000800 */
[----:B------:R-:W2:Y:S06]  /*0040*/  LDCU.64 UR8, c[0x0][0x358] ;  /* 0x00006b00ff0877ac */ /* 0x000eac0008000a00 */
[----:B------:R-:W0:Y:S08]  /*0050*/  LDC R3, c[0x0][0x360] ;  /* 0x0000d800ff037b82 */ /* 0x000e300000000800 */
[----:B------:R-:W3:Y:S08]  /*0060*/  LDC.64 R16, c[0x0][0x388] ;  /* 0x0000e200ff107b82 */ /* 0x000ef00000000a00 */
[----:B------:R-:W4:Y:S01]  /*0070*/  LDC.64 R14, c[0x0][0x380] ;  /* 0x0000e000ff0e7b82 */ /* 0x000f220000000a00 */
[----:B0-----:R-:W-:-:S04]  /*0080*/  IMAD R4, R3, UR4, R4 ;  /* 0x0000000403047c24 */ /* 0x001fc8000f8e0204 */
[----:B-1----:R-:W-:-:S04]  /*0090*/  IMAD R4, R4, UR5, RZ ;  /* 0x0000000504047c24 */ /* 0x002fc8000f8e02ff */
[----:B---3--:R-:W-:-:S05]  /*00a0*/  IMAD.WIDE R16, R4, 0x4, R16 ;  /* 0x0000000404107825 */ /* 0x008fca00078e0210 */
[----:B--2---:R-:W2:Y:S01]  /*00b0*/  LDG.E R5, desc[UR8][R16.64] ;  /* 0x0000000810057981 */ /* 0x004ea2000c1e1900 */
[----:B----4-:R-:W-:-:S05]  /*00c0*/  IMAD.WIDE R14, R4, 0x4, R14 ;  /* 0x00000004040e7825 */ /* 0x010fca00078e020e */
[----:B------:R-:W3:Y:S01]  /*00d0*/  LDG.E R3, desc[UR8][R14.64+0x4] ;  /* 0x000004080e037981 */ /* 0x000ee2000c1e1900 */
[----:B------:R-:W0:Y:S01]  /*00e0*/  LDCU UR5, c[0x0][0x398] ;  /* 0x00007300ff0577ac */ /* 0x000e220008000800 */
[----:B------:R-:W-:Y:S01]  /*00f0*/  BSSY.RECONVERGENT B2, `(.L_x_128) ;  /* 0x000000d000027945 */ /* 0x000fe20003800200 */
[----:B--2---:R-:W1:Y:S08]  /*0100*/  MUFU.RCP R0, R5 ;  /* 0x0000000500007308 */ /* 0x004e700000001000 */
[----:B---3--:R-:W2:Y:S01]  /*0110*/  FCHK P0, R3, R5 ;  /* 0x0000000503007302 */ /* 0x008ea20000000000 */
[----:B-1----:R-:W-:-:S04]  /*0120*/  FFMA R7, -R5, R0, 1 ;  /* 0x3f80000005077423 */ /* 0x002fc80000000100 */
[----:B------:R-:W-:-:S04]  /*0130*/  FFMA R0, R0, R7, R0 ;  /* 0x0000000700007223 */ /* 0x000fc80000000000 */
[----:B------:R-:W-:-:S04]  /*0140*/  FFMA R7, R3, R0, RZ ;  /* 0x0000000003077223 */ /* 0x000fc800000000ff */
[----:B------:R-:W-:-:S04]  /*0150*/  FFMA R2, -R5, R7, R3 ;  /* 0x0000000705027223 */ /* 0x000fc80000000103 */
[----:B------:R-:W-:Y:S01]  /*0160*/  FFMA R7, R0, R2, R7 ;  /* 0x0000000200077223 */ /* 0x000fe20000000007 */
[----:B0-2---:R-:W-:Y:S06]  /*0170*/  @!P0 BRA `(.L_x_129) ;  /* 0x0000000000108947 */ /* 0x005fec0003800000 */
[----:B------:R-:W-:Y:S02]  /*0180*/  MOV R0, R5 ;  /* 0x0000000500007202 */ /* 0x000fe40000000f00 */
[----:B------:R-:W-:-:S07]  /*0190*/  MOV R2, 0x1b0 ;  /* 0x000001b000027802 */ /* 0x000fce0000000f00 */
[----:B------:R-:W-:Y:S05]  /*01a0*/  CALL.REL.NOINC `($__internal_4_$__cuda_sm3x_div_rn_noftz_f32_slowpath) ;  /* 0x0000001c00f47944 */ /* 0x000fea0003c00000 */
[----:B------:R-:W-:-:S07]  /*01b0*/  MOV R7, R0 ;  /* 0x0000000000077202 */ /* 0x000fce0000000f00 */
.L_x_129:
[----:B------:R-:W-:Y:S05]  /*01c0*/  BSYNC.RECONVERGENT B2 ;  /* 0x0000000000027941 */ /* 0x000fea0003800200 */
.L_x_128:
[----:B------:R-:W0:Y:S08]  /*01d0*/  LDC.64 R12, c[0x4][0x8] ;  /* 0x01000200ff0c7b82 */ /* 0x000e300000000a00 */
[----:B------:R-:W1:Y:S01]  /*01e0*/  LDC.64 R10, c[0x0][0x390] ;  /* 0x0000e400ff0a7b82 */ /* 0x000e620000000a00 */
[----:B0-----:R-:W-:-:S05]  /*01f0*/  IMAD.WIDE R12, R4, 0x4, R12 ;  /* 0x00000004040c7825 */ /* 0x001fca00078e020c */
[----:B------:R0:W-:Y:S01]  /*0200*/  STG.E desc[UR8][R12.64+0x4], R7 ;  /* 0x000004070c007986 */ /* 0x0001e2000c101908 */
[----:B-1----:R-:W-:-:S05]  /*0210*/  IMAD.WIDE R10, R4, 0x4, R10 ;  /* 0x00000004040a7825 */ /* 0x002fca00078e020a */
[----:B------:R-:W2:Y:S01]  /*0220*/  LDG.E R3, desc[UR8][R10.64] ;  /* 0x000000080a037981 */ /* 0x000ea2000c1e1900 */
[----:B------:R-:W1:Y:S01]  /*0230*/  MUFU.RCP R0, R5 ;  /* 0x0000000500007308 */ /* 0x000e620000001000 */
[----:B------:R-:W-:Y:S01]  /*0240*/  BSSY.RECONVERGENT B2, `(.L_x_130) ;  /* 0x000000b000027945 */ /* 0x000fe20003800200 */
[----:B-1----:R-:W-:-:S04]  /*0250*/  FFMA R9, -R5, R0, 1 ;  /* 0x3f80000005097423 */ /* 0x002fc80000000100 */
[----:B------:R-:W-:Y:S02]  /*0260*/  FFMA R0, R0, R9, R0 ;  /* 0x0000000900007223 */ /* 0x000fe40000000000 */
[----:B--2---:R-:W1:Y:S02]  /*0270*/  FCHK P0, R3, R5 ;  /* 0x0000000503007302 */ /* 0x004e640000000000 */
[----:B------:R-:W-:-:S04]  /*0280*/  FFMA R2, R0, R3, RZ ;  /* 0x0000000300027223 */ /* 0x000fc800000000ff */
[----:B------:R-:W-:-:S04]  /*0290*/  FFMA R9, -R5, R2, R3 ;  /* 0x0000000205097223 */ /* 0x000fc80000000103 */
[----:B------:R-:W-:Y:S01]  /*02a0*/  FFMA R0, R0, R9, R2 ;  /* 0x0000000900007223 */ /* 0x000fe20000000002 */
[----:B01----:R-:W-:Y:S06]  /*02b0*/  @!P0 BRA `(.L_x_131) ;  /* 0x00000000000c8947 */ /* 0x003fec0003800000 */
[----:B------:R-:W-:Y:S02]  /*02c0*/  MOV R0, R5 ;  /* 0x0000000500007202 */ /* 0x000fe40000000f00 */
[----:B------:R-:W-:-:S07]  /*02d0*/  MOV R2, 0x2f0 ;  /* 0x000002f000027802 */ /* 0x000fce0000000f00 */
[----:B------:R-:W-:Y:S05]  /*02e0*/  CALL.REL.NOINC `($__internal_4_$__cuda_sm3x_div_rn_noftz_f32_slowpath) ;  /* 0x0000001c00a47944 */ /* 0x000fea0003c00000 */
.L_x_131:
[----:B------:R-:W-:Y:S05]  /*02f0*/  BSYNC.RECONVERGENT B2 ;  /* 0x0000000000027941 */ /* 0x000fea0003800200 */
.L_x_130:
[----:B------:R-:W0:Y:S01]  /*0300*/  LDCU UR4, c[0x0][0x398] ;  /* 0x00007300ff0477ac */ /* 0x000e220008000800 */
[----:B------:R1:W-:Y:S01]  /*0310*/  STG.E desc[UR8][R10.64], R0 ;  /* 0x000000000a007986 */ /* 0x0003e2000c101908 */
[----:B0-----:R-:W-:-:S09]  /*0320*/  UISETP.GE.AND UP0, UPT, UR4, 0x3, UPT ;  /* 0x000000030400788c */ /* 0x001fd2000bf06270 */
[----:B-1----:R-:W-:Y:S05]  /*0330*/  BRA.U !UP0, `(.L_x_132) ;  /* 0x0000001508387547 */ /* 0x002fea000b800000 */
[----:B------:R-:W-:Y:S01]  /*0340*/  UIADD3 UR6, UPT, UPT, UR4, -0x3, URZ ;  /* 0xfffffffd04067890 */ /* 0x000fe2000fffe0ff */
[----:B------:R-:W-:-:S03]  /*0350*/  HFMA2 R19, -RZ, RZ, 0, 5.9604644775390625e-08 ;  /* 0x00000001ff137431 */ /* 0x000fc600000001ff */
[----:B------:R-:W-:-:S09]  /*0360*/  UISETP.GE.U32.AND UP0, UPT, UR6, 0x3, UPT ;  /* 0x000000030600788c */ /* 0x000fd2000bf06070 */
[----:B------:R-:W-:Y:S05]  /*0370*/  BRA.U !UP0, `(.L_x_133) ;  /* 0x0000000908d87547 */ /* 0x000fea000b800000 */
[----:B------:R-:W-:Y:S01]  /*0380*/  UIADD3 UR4, UPT, UPT, UR4, -0x2, URZ ;  /* 0xfffffffe04047890 */ /* 0x000fe2000fffe0ff */
[----:B------:R-:W-:Y:S01]  /*0390*/  IADD3 R5, PT, PT, R4, 0x1, RZ ;  /* 0x0000000104057810 */ /* 0x000fe20007ffe0ff */
[----:B------:R-:W0:Y:S01]  /*03a0*/  LDCU.64 UR10, c[0x4][0x8] ;  /* 0x01000100ff0a77ac */ /* 0x000e220008000a00 */
[----:B------:R-:W-:Y:S01]  /*03b0*/  MOV R6, RZ ;  /* 0x000000ff00067202 */ /* 0x000fe20000000f00 */
[----:B------:R-:W-:Y:S01]  /*03c0*/  ULOP3.LUT UR4, UR4, 0xfffffffc, URZ, 0xc0, !UPT ;  /* 0xfffffffc04047892 */ /* 0x000fe2000f8ec0ff */
[----:B------:R-:W1:Y:S03]  /*03d0*/  LDCU.64 UR6, c[0x0][0x380] ;  /* 0x00007000ff0677ac */ /* 0x000e660008000a00 */
[----:B------:R-:W-:-:S12]  /*03e0*/  UIADD3 UR4, UPT, UPT, -UR4, URZ, URZ ;  /* 0x000000ff04047290 */ /* 0x000fd8000fffe1ff */
.L_x_150:
[----:B------:R-:W-:-:S05]  /*03f0*/  IADD3 R27, PT, PT, R6, 0x1, RZ ;  /* 0x00000001061b7810 */ /* 0x000fca0007ffe0ff */
[----:B------:R-:W-:-:S04]  /*0400*/  IMAD.WIDE R18, R27, 0x4, R16 ;  /* 0x000000041b127825 */ /* 0x000fc800078e0210 */
[C---:B------:R-:W-:Y:S01]  /*0410*/  IMAD.WIDE R20, R27.reuse, 0x4, R14 ;  /* 0x000000041b147825 */ /* 0x040fe200078e020e */
[----:B--2---:R-:W2:Y:S03]  /*0420*/  LDG.E R7, desc[UR8][R18.64] ;  /* 0x0000000812077981 */ /* 0x004ea6000c1e1900 */
[----:B------:R-:W-:Y:S01]  /*0430*/  IMAD.WIDE R22, R27, 0x4, R12 ;  /* 0x000000041b167825 */ /* 0x000fe200078e020c */
[----:B------:R-:W2:Y:S04]  /*0440*/  LDG.E R0, desc[UR8][R20.64] ;  /* 0x0000000814007981 */ /* 0x000ea8000c1e1900 */
[----:B------:R-:W2:Y:S04]  /*0450*/  LDG.E R8, desc[UR8][R22.64] ;  /* 0x0000000816087981 */ /* 0x000ea8000c1e1900 */
[----:B------:R-:W3:Y:S01]  /*0460*/  LDG.E R3, desc[UR8][R20.64+0x4] ;  /* 0x0000040814037981 */ /* 0x000ee2000c1e1900 */
[----:B------:R-:W-:Y:S01]  /*0470*/  UIADD3 UR4, UPT, UPT, UR4, 0x4, URZ ;  /* 0x0000000404047890 */ /* 0x000fe2000fffe0ff */
[----:B------:R-:W-:Y:S03]  /*0480*/  BSSY.RECONVERGENT B2, `(.L_x_134) ;  /* 0x000000f000027945 */ /* 0x000fe60003800200 */
[----:B------:R-:W-:Y:S01]  /*0490*/  UISETP.NE.AND UP0, UPT, UR4, URZ, UPT ;  /* 0x000000ff0400728c */ /* 0x000fe2000bf05270 */
[----:B------:R-:W-:Y:S01]  /*04a0*/  SHF.R.S32.HI R26, RZ, 0x1f, R27 ;  /* 0x0000001fff1a7819 */ /* 0x000fe2000001141b */
[----:B--2---:R-:W-:-:S04]  /*04b0*/  FFMA R24, -R0, R8, R7 ;  /* 0x0000000800187223 */ /* 0x004fc80000000107 */
[----:B------:R-:W2:Y:S08]  /*04c0*/  MUFU.RCP R0, R24 ;  /* 0x0000001800007308 */ /* 0x000eb00000001000 */
[----:B---3--:R-:W3:Y:S01]  /*04d0*/  FCHK P0, R3, R24 ;  /* 0x0000001803007302 */ /* 0x008ee20000000000 */
[----:B--2---:R-:W-:-:S04]  /*04e0*/  FFMA R7, -R24, R0, 1 ;  /* 0x3f80000018077423 */ /* 0x004fc80000000100 */
[----:B------:R-:W-:-:S04]  /*04f0*/  FFMA R0, R0, R7, R0 ;  /* 0x0000000700007223 */ /* 0x000fc80000000000 */
[----:B------:R-:W-:-:S04]  /*0500*/  FFMA R7, R3, R0, RZ ;  /* 0x0000000003077223 */ /* 0x000fc800000000ff */
[----:B------:R-:W-:-:S04]  /*0510*/  FFMA R2, -R24, R7, R3 ;  /* 0x0000000718027223 */ /* 0x000fc80000000103 */
[----:B------:R-:W-:Y:S01]  /*0520*/  FFMA R0, R0, R2, R7 ;  /* 0x0000000200007223 */ /* 0x000fe20000000007 */
[----:B---3--:R-:W-:Y:S06]  /*0530*/  @!P0 BRA `(.L_x_135) ;  /* 0x00000000000c8947 */ /* 0x008fec0003800000 */
[----:B------:R-:W-:Y:S02]  /*0540*/  MOV R0, R24 ;  /* 0x0000001800007202 */ /* 0x000fe40000000f00 */
[----:B------:R-:W-:-:S07]  /*0550*/  MOV R2, 0x570 ;  /* 0x0000057000027802 */ /* 0x000fce0000000f00 */
[----:B01----:R-:W-:Y:S05]  /*0560*/  CALL.REL.NOINC `($__internal_4_$__cuda_sm3x_div_rn_noftz_f32_slowpath) ;  /* 0x0000001c00047944 */ /* 0x003fea0003c00000 */
.L_x_135:
[----:B01----:R-:W-:Y:S05]  /*0570*/  BSYNC.RECONVERGENT B2 ;  /* 0x0000000000027941 */ /* 0x003fea0003800200 */
.L_x_134:
[----:B------:R0:W-:Y:S04]  /*0580*/  STG.E desc[UR8][R22.64+0x4], R0 ;  /* 0x0000040016007986 */ /* 0x0001e8000c101908 */
[----:B------:R-:W2:Y:S04]  /*0590*/  LDG.E R2, desc[UR8][R20.64] ;  /* 0x0000000814027981 */ /* 0x000ea8000c1e1900 */
[----:B------:R-:W2:Y:S01]  /*05a0*/  LDG.E R9, desc[UR8][R18.64] ;  /* 0x0000000812097981 */ /* 0x000ea2000c1e1900 */
[----:B------:R-:W-:-:S05]  /*05b0*/  IMAD.WIDE R24, R27, 0x4, R10 ;  /* 0x000000041b187825 */ /* 0x000fca00078e020a */
[----:B------:R-:W3:Y:S04]  /*05c0*/  LDG.E R3, desc[UR8][R24.64] ;  /* 0x0000000818037981 */ /* 0x000ee8000c1e1900 */
[----:B------:R-:W3:Y:S01]  /*05d0*/  LDG.E R7, desc[UR8][R24.64+-0x4] ;  /* 0xfffffc0818077981 */ /* 0x000ee2000c1e1900 */
[----:B------:R-:W-:Y:S01]  /*05e0*/  BSSY.RECONVERGENT B2, `(.L_x_136) ;  /* 0x000000e000027945 */ /* 0x000fe20003800200 */
[----:B--2---:R-:W-:-:S04]  /*05f0*/  FFMA R28, R8, -R2, R9 ;  /* 0x80000002081c7223 */ /* 0x004fc80000000009 */
[----:B------:R-:W1:Y:S01]  /*0600*/  MUFU.RCP R8, R28 ;  /* 0x0000001c00087308 */ /* 0x000e620000001000 */
[----:B---3--:R-:W-:-:S07]  /*0610*/  FFMA R3, -R2, R7, R3 ;  /* 0x0000000702037223 */ /* 0x008fce0000000103 */
[----:B------:R-:W2:Y:S01]  /*0620*/  FCHK P0, R3, R28 ;  /* 0x0000001c03007302 */ /* 0x000ea20000000000 */
[----:B-1----:R-:W-:-:S04]  /*0630*/  FFMA R9, -R28, R8, 1 ;  /* 0x3f8000001c097423 */ /* 0x002fc80000000108 */
[----:B------:R-:W-:-:S04]  /*0640*/  FFMA R8, R8, R9, R8 ;  /* 0x0000000908087223 */ /* 0x000fc80000000008 */
[----:B------:R-:W-:-:S04]  /*0650*/  FFMA R7, R3, R8, RZ ;  /* 0x0000000803077223 */ /* 0x000fc800000000ff */
[----:B0-----:R-:W-:-:S04]  /*0660*/  FFMA R0, -R28, R7, R3 ;  /* 0x000000071c007223 */ /* 0x001fc80000000103 */
[----:B------:R-:W-:Y:S01]  /*0670*/  FFMA R0, R8, R0, R7 ;  /* 0x0000000008007223 */ /* 0x000fe20000000007 */
[----:B--2---:R-:W-:Y:S06]  /*0680*/  @!P0 BRA `(.L_x_137) ;  /* 0x00000000000c8947 */ /* 0x004fec0003800000 */
[----:B------:R-:W-:Y:S02]  /*0690*/  MOV R0, R28 ;  /* 0x0000001c00007202 */ /* 0x000fe40000000f00 */
[----:B------:R-:W-:-:S07]  /*06a0*/  MOV R2, 0x6c0 ;  /* 0x000006c000027802 */ /* 0x000fce0000000f00 */
[----:B------:R-:W-:Y:S05]  /*06b0*/  CALL.REL.NOINC `($__internal_4_$__cuda_sm3x_div_rn_noftz_f32_slowpath) ;  /* 0x0000001800b07944 */ /* 0x000fea0003c00000 */
.L_x_137:
[----:B------:R-:W-:Y:S05]  /*06c0*/  BSYNC.RECONVERGENT B2 ;  /* 0x0000000000027941 */ /* 0x000fea0003800200 */
.L_x_136:
[----:B------:R0:W-:Y:S01]  /*06d0*/  STG.E desc[UR8][R24.64], R0 ;  /* 0x0000000018007986 */ /* 0x0001e2000c101908 */
[----:B------:R-:W-:-:S03]  /*06e0*/  IADD3 R3, P0, PT, R5, R27, RZ ;  /* 0x0000001b05037210 */ /* 0x000fc60007f1e0ff */
[----:B------:R-:W2:Y:S04]  /*06f0*/  LDG.E R7, desc[UR8][R18.64+0x4] ;  /* 0x0000040812077981 */ /* 0x000ea8000c1e1900 */
[----:B------:R-:W2:Y:S04]  /*0700*/  LDG.E R2, desc[UR8][R20.64+0x4] ;  /* 0x0000040814027981 */ /* 0x000ea8000c1e1900 */
[----:B------:R-:W2:Y:S01]  /*0710*/  LDG.E R8, desc[UR8][R22.64+0x4] ;  /* 0x0000040816087981 */ /* 0x000ea2000c1e1900 */
[----:B------:R-:W-:Y:S02]  /*0720*/  LEA.HI.X.SX32 R26, R5, R26, 0x1, P0 ;  /* 0x0000001a051a7211 */ /* 0x000fe400000f0eff */
[----:B------:R-:W-:-:S02]  /*0730*/  SHF.L.U32 R27, R3, 0x2, RZ ;  /* 0x00000002031b7819 */ /* 0x000fc400000006ff */
[----:B------:R-:W-:Y:S02]  /*0740*/  SHF.L.U64.HI R26, R3, 0x2, R26 ;  /* 0x00000002031a7819 */ /* 0x000fe4000001021a */
[----:B------:R-:W-:-:S04]  /*0750*/  IADD3 R32, P0, PT, R27, UR6, RZ ;  /* 0x000000061b207c10 */ /* 0x000fc8000ff1e0ff */
[----:B------:R-:W-:-:S05]  /*0760*/  IADD3.X R33, PT, PT, R26, UR7, RZ, P0, !PT ;  /* 0x000000071a217c10 */ /* 0x000fca00087fe4ff */
[----:B------:R-:W3:Y:S01]  /*0770*/  LDG.E R3, desc[UR8][R32.64+0x4] ;  /* 0x0000040820037981 */ /* 0x000ee2000c1e1900 */
[----:B------:R-:W-:Y:S01]  /*0780*/  BSSY.RECONVERGENT B2, `(.L_x_138) ;  /* 0x000000d000027945 */ /* 0x000fe20003800200 */
[----:B--2---:R-:W-:-:S04]  /*0790*/  FFMA R28, -R2, R8, R7 ;  /* 0x00000008021c7223 */ /* 0x004fc80000000107 */
[----:B0-----:R-:W0:Y:S08]  /*07a0*/  MUFU.RCP R0, R28 ;  /* 0x0000001c00007308 */ /* 0x001e300000001000 */
[----:B---3--:R-:W1:Y:S01]  /*07b0*/  FCHK P0, R3, R28 ;  /* 0x0000001c03007302 */ /* 0x008e620000000000 */
        /* <DEDUP_REMOVED lines=8> */
[----:B------:R-:W-:Y:S05]  /*0840*/  CALL.REL.NOINC `($__internal_4_$__cuda_sm3x_div_rn_noftz_f32_slowpath) ;  /* 0x00000018004c7944 */ /* 0x000fea0003c00000 */
.L_x_139:
[----:B------:R-:W-:Y:S05]  /*0850*/  BSYNC.RECONVERGENT B2 ;  /* 0x0000000000027941 */ /* 0x000fea0003800200 */
.L_x_138:
[----:B------:R-:W-:-:S04]  /*0860*/  IADD3 R34, P0, PT, R27, UR10, RZ ;  /* 0x0000000a1b227c10 */ /* 0x000fc8000ff1e0ff */
[----:B------:R-:W-:-:S05]  /*0870*/  IADD3.X R35, PT, PT, R26, UR11, RZ, P0, !PT ;  /* 0x0000000b1a237c10 */ /* 0x000fca00087fe4ff */
[----:B------:R0:W-:Y:S04]  /*0880*/  STG.E desc[UR8][R34.64+0x4], R0 ;  /* 0x0000040022007986 */ /* 0x0001e8000c101908 */
[----:B------:R-:W2:Y:S04]  /*0890*/  LDG.E R2, desc[UR8][R20.64+0x4] ;  /* 0x0000040814027981 */ /* 0x000ea8000c1e1900 */
[----:B------:R-:W2:Y:S04]  /*08a0*/  LDG.E R9, desc[UR8][R18.64+0x4] ;  /* 0x0000040812097981 */ /* 0x000ea8000c1e1900 */
        /* <DEDUP_REMOVED lines=16> */
.L_x_141:
[----:B------:R-:W-:Y:S05]  /*09b0*/  BSYNC.RECONVERGENT B2 ;  /* 0x0000000000027941 */ /* 0x000fea0003800200 */
.L_x_140:
[----:B------:R0:W-:Y:S04]  /*09c0*/  STG.E desc[UR8][R24.64+0x4], R0 ;  /* 0x0000040018007986 */ /* 0x0001e8000c101908 */
[----:B------:R-:W2:Y:S04]  /*09d0*/  LDG.E R7, desc[UR8][R18.64+0x8] ;  /* 0x0000080812077981 */ /* 0x000ea8000c1e1900 */
[----:B------:R-:W2:Y:S04]  /*09e0*/  LDG.E R2, desc[UR8][R20.64+0x8] ;  /* 0x0000080814027981 */ /* 0x000ea8000c1e1900 */
[----:B------:R-:W2:Y:S04]  /*09f0*/  LDG.E R8, desc[UR8][R22.64+0x8] ;  /* 0x0000080816087981 */ /* 0x000ea8000c1e1900 */
[----:B------:R-:W3:Y:S01]  /*0a00*/  LDG.E R3, desc[UR8][R32.64+0x8] ;  /* 0x0000080820037981 */ /* 0x000ee2000c1e1900 */
[----:B------:R-:W-:Y:S01]  /*0a10*/  BSSY.RECONVERGENT B2, `(.L_x_142) ;  /* 0x000000d000027945 */ /* 0x000fe20003800200 */
[----:B--2---:R-:W-:-:S04]  /*0a20*/  FFMA R26, -R2, R8, R7 ;  /* 0x00000008021a7223 */ /* 0x004fc80000000107 */
[----:B------:R-:W1:Y:S08]  /*0a30*/  MUFU.RCP R2, R26 ;  /* 0x0000001a00027308 */ /* 0x000e700000001000 */
[----:B---3--:R-:W2:Y:S01]  /*0a40*/  FCHK P0, R3, R26 ;  /* 0x0000001a03007302 */ /* 0x008ea20000000000 */
        /* <DEDUP_REMOVED lines=9> */
.L_x_143:
[----:B------:R-:W-:Y:S05]  /*0ae0*/  BSYNC.RECONVERGENT B2 ;  /* 0x0000000000027941 */ /* 0x000fea0003800200 */
.L_x_142:
        /* <DEDUP_REMOVED lines=19> */
.L_x_145:
[----:B------:R-:W-:Y:S05]  /*0c20*/  BSYNC.RECONVERGENT B2 ;  /* 0x0000000000027941 */ /* 0x000fea0003800200 */
.L_x_144:
        /* <DEDUP_REMOVED lines=18> */
.L_x_147:
[----:B------:R-:W-:Y:S05]  /*0d50*/  BSYNC.RECONVERGENT B2 ;  /* 0x0000000000027941 */ /* 0x000fea0003800200 */
.L_x_146:
        /* <DEDUP_REMOVED lines=19> */
.L_x_149:
[----:B------:R-:W-:Y:S05]  /*0e90*/  BSYNC.RECONVERGENT B2 ;  /* 0x0000000000027941 */ /* 0x000fea0003800200 */
.L_x_148:
[----:B------:R2:W-:Y:S01]  /*0ea0*/  STG.E desc[UR8][R24.64+0xc], R0 ;  /* 0x00000c0018007986 */ /* 0x0005e2000c101908 */
[----:B------:R-:W-:Y:S01]  /*0eb0*/  IADD3 R6, PT, PT, R6, 0x4, RZ ;  /* 0x0000000406067810 */ /* 0x000fe20007ffe0ff */
[----:B------:R-:W-:Y:S06]  /*0ec0*/  BRA.U UP0, `(.L_x_150) ;  /* 0xfffffff500487547 */ /* 0x000fec000b83ffff */
[----:B------:R-:W-:-:S07]  /*0ed0*/  IADD3 R19, PT, PT, R6, 0x1, RZ ;  /* 0x0000000106137810 */ /* 0x000fce0007ffe0ff */
.L_x_133:
[----:B------:R-:W0:Y:S02]  /*0ee0*/  LDCU UR4, c[0x0][0x398] ;  /* 0x00007300ff0477ac */ /* 0x000e240008000800 */
[----:B0-----:R-:W-:-:S04]  /*0ef0*/  UIADD3 UR4, UPT, UPT, UR4, -0x2, URZ ;  /* 0xfffffffe04047890 */ /* 0x001fc8000fffe0ff */
[----:B------:R-:W-:-:S09]  /*0f00*/  ULOP3.LUT UP0, UR4, UR4, 0x3, URZ, 0xc0, !UPT ;  /* 0x0000000304047892 */ /* 0x000fd2000f80c0ff */
[----:B------:R-:W-:Y:S05]  /*0f10*/  BRA.U !UP0, `(.L_x_132) ;  /* 0x0000000908407547 */ /* 0x000fea000b800000 */
[----:B------:R-:W-:-:S09]  /*0f20*/  UISETP.NE.AND UP0, UPT, UR4, 0x1, UPT ;  /* 0x000000010400788c */ /* 0x000fd2000bf05270 */
[----:B------:R-:W-:Y:S05]  /*0f30*/  BRA.U !UP0, `(.L_x_151) ;  /* 0x00000005087c7547 */ /* 0x000fea000b800000 */
[----:B------:R-:W-:-:S04]  /*0f40*/  IMAD.WIDE R22, R19, 0x4, R16 ;  /* 0x0000000413167825 */ /* 0x000fc800078e0210 */
[C---:B--2---:R-:W-:Y:S01]  /*0f50*/  IMAD.WIDE R24, R19.reuse, 0x4, R14 ;  /* 0x0000000413187825 */ /* 0x044fe200078e020e */
[----:B------:R-:W2:Y:S03]  /*0f60*/  LDG.E R0, desc[UR8][R22.64] ;  /* 0x0000000816007981 */ /* 0x000ea6000c1e1900 */
[----:B------:R-:W-:Y:S01]  /*0f70*/  IMAD.WIDE R26, R19, 0x4, R12 ;  /* 0x00000004131a7825 */ /* 0x000fe200078e020c */
[----:B------:R-:W2:Y:S04]  /*0f80*/  LDG.E R7, desc[UR8][R24.64] ;  /* 0x0000000818077981 */ /* 0x000ea8000c1e1900 */
[----:B------:R-:W2:Y:S04]  /*0f90*/  LDG.E R5, desc[UR8][R26.64] ;  /* 0x000000081a057981 */ /* 0x000ea8000c1e1900 */
[----:B------:R-:W3:Y:S01]  /*0fa0*/  LDG.E R3, desc[UR8][R24.64+0x4] ;  /* 0x0000040818037981 */ /* 0x000ee2000c1e1900 */
[----:B------:R-:W-:Y:S01]  /*0fb0*/  BSSY.RECONVERGENT B2, `(.L_x_152) ;  /* 0x000000e000027945 */ /* 0x000fe20003800200 */
[----:B------:R-:W-:Y:S01]  /*0fc0*/  SHF.R.S32.HI R6, RZ, 0x1f, R19 ;  /* 0x0000001fff067819 */ /* 0x000fe20000011413 */
[----:B--2---:R-:W-:-:S04]  /*0fd0*/  FFMA R8, -R7, R5, R0 ;  /* 0x0000000507087223 */ /* 0x004fc80000000100 */
[----:B------:R-:W0:Y:S08]  /*0fe0*/  MUFU.RCP R0, R8 ;  /* 0x0000000800007308 */ /* 0x000e300000001000 */
        /* <DEDUP_REMOVED lines=10> */
.L_x_153:
[----:B------:R-:W-:Y:S05]  /*1090*/  BSYNC.RECONVERGENT B2 ;  /* 0x0000000000027941 */ /* 0x000fea0003800200 */
.L_x_152:
        /* <DEDUP_REMOVED lines=20> */
.L_x_155:
[----:B------:R-:W-:Y:S05]  /*11e0*/  BSYNC.RECONVERGENT B2 ;  /* 0x0000000000027941 */ /* 0x000fea0003800200 */
.L_x_154:
[----:B------:R-:W0:Y:S01]  /*11f0*/  LDCU.64 UR6, c[0x0][0x380] ;  /* 0x00007000ff0677ac */ /* 0x000e220008000a00 */
[----:B------:R-:W-:Y:S01]  /*1200*/  IADD3 R3, PT, PT, R4, 0x1, RZ ;  /* 0x0000000104037810 */ /* 0x000fe20007ffe0ff */
[----:B------:R1:W-:Y:S03]  /*1210*/  STG.E desc[UR8][R20.64], R0 ;  /* 0x0000000014007986 */ /* 0x0003e6000c101908 */
[C---:B------:R-:W-:Y:S01]  /*1220*/  IADD3 R8, P0, PT, R3.reuse, R19, RZ ;  /* 0x0000001303087210 */ /* 0x040fe20007f1e0ff */
[----:B------:R-:W2:Y:S04]  /*1230*/  LDG.E R5, desc[UR8][R26.64+0x4] ;  /* 0x000004081a057981 */ /* 0x000ea8000c1e1900 */
[----:B------:R-:W2:Y:S04]  /*1240*/  LDG.E R18, desc[UR8][R22.64+0x4] ;  /* 0x0000040816127981 */ /* 0x000ea8000c1e1900 */
[----:B------:R-:W2:Y:S01]  /*1250*/  LDG.E R7, desc[UR8][R24.64+0x4] ;  /* 0x0000040818077981 */ /* 0x000ea2000c1e1900 */
[----:B------:R-:W-:-:S02]  /*1260*/  LEA.HI.X.SX32 R3, R3, R6, 0x1, P0 ;  /* 0x0000000603037211 */ /* 0x000fc400000f0eff */
[C---:B------:R-:W-:Y:S02]  /*1270*/  SHF.L.U32 R6, R8.reuse, 0x2, RZ ;  /* 0x0000000208067819 */ /* 0x040fe400000006ff */
[----:B------:R-:W-:Y:S02]  /*1280*/  SHF.L.U64.HI R8, R8, 0x2, R3 ;  /* 0x0000000208087819 */ /* 0x000fe40000010203 */
[----:B0-----:R-:W-:-:S04]  /*1290*/  IADD3 R2, P0, PT, R6, UR6, RZ ;  /* 0x0000000606027c10 */ /* 0x001fc8000ff1e0ff */
[----:B------:R-:W-:-:S06]  /*12a0*/  IADD3.X R3, PT, PT, R8, UR7, RZ, P0, !PT ;  /* 0x0000000708037c10 */ /* 0x000fcc00087fe4ff */
[----:B------:R-:W3:Y:S01]  /*12b0*/  LDG.E R3, desc[UR8][R2.64+0x4] ;  /* 0x0000040802037981 */ /* 0x000ee2000c1e1900 */
[----:B------:R-:W-:Y:S01]  /*12c0*/  BSSY.RECONVERGENT B2, `(.L_x_156) ;  /* 0x000000d000027945 */ /* 0x000fe20003800200 */
[----:B--2---:R-:W-:-:S04]  /*12d0*/  FFMA R18, -R7, R5, R18 ;  /* 0x0000000507127223 */ /* 0x004fc80000000112 */
[----:B-1----:R-:W0:Y:S08]  /*12e0*/  MUFU.RCP R0, R18 ;  /* 0x0000001200007308 */ /* 0x002e300000001000 */
        /* <DEDUP_REMOVED lines=10> */
.L_x_157:
[----:B------:R-:W-:Y:S05]  /*1390*/  BSYNC.RECONVERGENT B2 ;  /* 0x0000000000027941 */ /* 0x000fea0003800200 */
.L_x_156:
[----:B------:R-:W0:Y:S02]  /*13a0*/  LDCU.64 UR6, c[0x4][0x8] ;  /* 0x01000100ff0677ac */ /* 0x000e240008000a00 */
[----:B0-----:R-:W-:-:S04]  /*13b0*/  IADD3 R6, P0, PT, R6, UR6, RZ ;  /* 0x0000000606067c10 */ /* 0x001fc8000ff1e0ff */
        /* <DEDUP_REMOVED lines=20> */
.L_x_159:
[----:B------:R-:W-:Y:S05]  /*1500*/  BSYNC.RECONVERGENT B2 ;  /* 0x0000000000027941 */ /* 0x000fea0003800200 */
.L_x_158:
[----:B------:R0:W-:Y:S01]  /*1510*/  STG.E desc[UR8][R20.64+0x4], R0 ;  /* 0x0000040014007986 */ /* 0x0001e2000c101908 */
[----:B------:R-:W-:-:S07]  /*1520*/  IADD3 R19, PT, PT, R19, 0x2, RZ ;  /* 0x0000000213137810 */ /* 0x000fce0007ffe0ff */
.L_x_151:
[----:B------:R-:W1:Y:S02]  /*1530*/  LDCU UR4, c[0x0][0x398] ;  /* 0x00007300ff0477ac */ /* 0x000e640008000800 */
[----:B-1----:R-:W-:-:S04]  /*1540*/  ULOP3.LUT UR4, UR4, 0x1, URZ, 0xc0, !UPT ;  /* 0x0000000104047892 */ /* 0x002fc8000f8ec0ff */
[----:B------:R-:W-:-:S09]  /*1550*/  UISETP.NE.U32.AND UP0, UPT, UR4, 0x1, UPT ;  /* 0x000000010400788c */ /* 0x000fd2000bf05070 */
[----:B------:R-:W-:Y:S05]  /*1560*/  BRA.U UP0, `(.L_x_132) ;  /* 0x0000000100ac7547 */ /* 0x000fea000b800000 */
[----:B------:R-:W-:-:S04]  /*1570*/  IMAD.WIDE R22, R19, 0x4, R14 ;  /* 0x0000000413167825 */ /* 0x000fc800078e020e */
[C---:B0-----:R-:W-:Y:S01]  /*1580*/  IMAD.WIDE R20, R19.reuse, 0x4, R16 ;  /* 0x0000000413147825 */ /* 0x041fe200078e0210 */
[----:B------:R-:W3:Y:S03]  /*1590*/  LDG.E R7, desc[UR8][R22.64] ;  /* 0x0000000816077981 */ /* 0x000ee6000c1e1900 */
[----:B------:R-:W-:Y:S01]  /*15a0*/  IMAD.WIDE R14, R19, 0x4, R12 ;  /* 0x00000004130e7825 */ /* 0x000fe200078e020c */
[----:B--2---:R-:W3:Y:S04]  /*15b0*/  LDG.E R0, desc[UR8][R20.64] ;  /* 0x0000000814007981 */ /* 0x004ee8000c1e1900 */
[----:B------:R-:W3:Y:S04]  /*15c0*/  LDG.E R5, desc[UR8][R14.64] ;  /* 0x000000080e057981 */ /* 0x000ee8000c1e1900 */
[----:B------:R-:W2:Y:S01]  /*15d0*/  LDG.E R3, desc[UR8][R22.64+0x4] ;  /* 0x0000040816037981 */ /* 0x000ea2000c1e1900 */
[----:B------:R-:W-:Y:S01]  /*15e0*/  BSSY.RECONVERGENT B2, `(.L_x_160) ;  /* 0x000000d000027945 */ /* 0x000fe20003800200 */
[----:B---3--:R-:W-:-:S04]  /*15f0*/  FFMA R6, -R7, R5, R0 ;  /* 0x0000000507067223 */ /* 0x008fc80000000100 */
[----:B------:R-:W0:Y:S08]  /*1600*/  MUFU.RCP R0, R6 ;  /* 0x0000000600007308 */ /* 0x000e300000001000 */
[----:B--2---:R-:W1:Y:S01]  /*1610*/  FCHK P0, R3, R6 ;  /* 0x0000000603007302 */ /* 0x004e620000000000 */
        /* <DEDUP_REMOVED lines=9> */
.L_x_161:
[----:B------:R-:W-:Y:S05]  /*16b0*/  BSYNC.RECONVERGENT B2 ;  /* 0x0000000000027941 */ /* 0x000fea0003800200 */
.L_x_160:
        /* <DEDUP_REMOVED lines=20> */
.L_x_163:
[----:B------:R-:W-:Y:S05]  /*1800*/  BSYNC.RECONVERGENT B2 ;  /* 0x0000000000027941 */ /* 0x000fea0003800200 */
.L_x_162:
[----:B------:R1:W-:Y:S02]  /*1810*/  STG.E desc[UR8][R18.64], R0 ;  /* 0x0000000012007986 */ /* 0x0003e4000c101908 */
.L_x_132:
[----:B0-----:R-:W0:Y:S01]  /*1820*/  LDC R21, c[0x0][0x398] ;  /* 0x0000e600ff157b82 */ /* 0x001e220000000800 */
[----:B------:R-:W-:-:S07]  /*1830*/  IADD3 R5, PT, PT, R4, 0x1, RZ ;  /* 0x0000000104057810 */ /* 0x000fce0007ffe0ff */
[----:B------:R-:W3:Y:S08]  /*1840*/  LDC.64 R6, c[0x0][0x380] ;  /* 0x0000e000ff067b82 */ /* 0x000ef00000000a00 */
[----:B-1----:R-:W1:Y:S01]  /*1850*/  LDC.64 R18, c[0x4][0x8] ;  /* 0x01000200ff127b82 */ /* 0x002e620000000a00 */
[C---:B0-----:R-:W-:Y:S01]  /*1860*/  IADD3 R15, PT, PT, R21.reuse, -0x2, RZ ;  /* 0xfffffffe150f7810 */ /* 0x041fe20007ffe0ff */
[----:B------:R-:W-:-:S03]  /*1870*/  IMAD.WIDE R8, R21, 0x4, R16 ;  /* 0x0000000415087825 */ /* 0x000fc600078e0210 */
[----:B------:R-:W-:-:S03]  /*1880*/  IADD3 R3, PT, PT, R15, R5, RZ ;  /* 0x000000050f037210 */ /* 0x000fc60007ffe0ff */
[----:B------:R-:W4:Y:S02]  /*1890*/  LDG.E R9, desc[UR8][R8.64+-0x4] ;  /* 0xfffffc0808097981 */ /* 0x000f24000c1e1900 */
[----:B---3--:R-:W-:-:S06]  /*18a0*/  IMAD.WIDE R6, R3, 0x4, R6 ;  /* 0x0000000403067825 */ /* 0x008fcc00078e0206 */
[----:B------:R-:W4:Y:S01]  /*18b0*/  LDG.E R6, desc[UR8][R6.64] ;  /* 0x0000000806067981 */ /* 0x000f22000c1e1900 */
[----:B-1----:R-:W-:-:S06]  /*18c0*/  IMAD.WIDE R18, R3, 0x4, R18 ;  /* 0x0000000403127825 */ /* 0x002fcc00078e0212 */
[----:B------:R-:W4:Y:S01]  /*18d0*/  LDG.E R18, desc[UR8][R18.64] ;  /* 0x0000000812127981 */ /* 0x000f22000c1e1900 */
[----:B------:R-:W-:-:S05]  /*18e0*/  IMAD.WIDE R16, R21, 0x4, R10 ;  /* 0x0000000415107825 */ /* 0x000fca00078e020a */
[----:B------:R-:W3:Y:S04]  /*18f0*/  LDG.E R3, desc[UR8][R16.64+-0x4] ;  /* 0xfffffc0810037981 */ /* 0x000ee8000c1e1900 */
[----:B--2---:R-:W3:Y:S01]  /*1900*/  LDG.E R0, desc[UR8][R16.64+-0x8] ;  /* 0xfffff80810007981 */ /* 0x004ee2000c1e1900 */
[----:B------:R-:W-:Y:S01]  /*1910*/  BSSY.RECONVERGENT B2, `(.L_x_164) ;  /* 0x000000e000027945 */ /* 0x000fe20003800200 */
[----:B----4-:R-:W-:-:S04]  /*1920*/  FFMA R2, -R6, R18, R9 ;  /* 0x0000001206027223 */ /* 0x010fc80000000109 */
[----:B------:R-:W0:Y:S01]  /*1930*/  MUFU.RCP R21, R2 ;  /* 0x0000000200157308 */ /* 0x000e220000001000 */
[----:B---3--:R-:W-:-:S07]  /*1940*/  FFMA R3, -R6, R0, R3 ;  /* 0x0000000006037223 */ /* 0x008fce0000000103 */
        /* <DEDUP_REMOVED lines=10> */
.L_x_165:
[----:B------:R-:W-:Y:S05]  /*19f0*/  BSYNC.RECONVERGENT B2 ;  /* 0x0000000000027941 */ /* 0x000fea0003800200 */
.L_x_164:
[----:B------:R-:W0:Y:S01]  /*1a00*/  LDC R2, c[0x0][0x398] ;  /* 0x0000e600ff027b82 */ /* 0x000e220000000800 */
[----:B------:R1:W-:Y:S01]  /*1a10*/  STG.E desc[UR8][R16.64+-0x4], R0 ;  /* 0xfffffc0010007986 */ /* 0x0003e2000c101908 */
[----:B0-----:R-:W-:-:S13]  /*1a20*/  ISETP.GE.AND P0, PT, R2, 0x2, PT ;  /* 0x000000020200780c */ /* 0x001fda0003f06270 */
[----:B-1----:R-:W-:Y:S05]  /*1a30*/  @!P0 EXIT ;  /* 0x000000000000894d */ /* 0x002fea0003800000 */
[----:B------:R-:W-:Y:S02]  /*1a40*/  ISETP.GE.U32.AND P0, PT, R15, 0x7, PT ;  /* 0x000000070f00780c */ /* 0x000fe40003f06070 */
[----:B------:R-:W-:-:S04]  /*1a50*/  IADD3 R0, PT, PT, R2, -0x1, RZ ;  /* 0xffffffff02007810 */ /* 0x000fc80007ffe0ff */
[----:B------:R-:W-:-:S07]  /*1a60*/  LOP3.LUT R18, R0, 0x7, RZ, 0xc0, !PT ;  /* 0x0000000700127812 */ /* 0x000fce00078ec0ff */
[----:B------:R-:W-:Y:S05]  /*1a70*/  @!P0 BRA `(.L_x_166) ;  /* 0x0000000000d88947 */ /* 0x000fea0003800000 */
[----:B------:R-:W0:Y:S01]  /*1a80*/  LDC.64 R10, c[0x0][0x390] ;  /* 0x0000e400ff0a7b82 */ /* 0x000e220000000a00 */
[----:B------:R-:W-:Y:S01]  /*1a90*/  LOP3.LUT R2, R0, 0xfffffff8, RZ, 0xc0, !PT ;  /* 0xfffffff800027812 */ /* 0x000fe200078ec0ff */
[----:B------:R-:W1:Y:S06]  /*1aa0*/  LDCU.64 UR6, c[0x4][0x8] ;  /* 0x01000100ff0677ac */ /* 0x000e6c0008000a00 */
[----:B------:R-:W2:Y:S01]  /*1ab0*/  LDC.64 R12, c[0x4][0x8] ;  /* 0x01000200ff0c7b82 */ /* 0x000ea20000000a00 */
[----:B0-----:R-:W-:-:S04]  /*1ac0*/  IMAD.WIDE R10, R4, 0x4, R10 ;  /* 0x00000004040a7825 */ /* 0x001fc800078e020a */
[----:B--2---:R-:W-:Y:S01]  /*1ad0*/  IMAD.WIDE R12, R4, 0x4, R12 ;  /* 0x00000004040c7825 */ /* 0x004fe200078e020c */
[----:B-1----:R-:W-:-:S07]  /*1ae0*/  IADD3 R4, PT, PT, -R2, RZ, RZ ;  /* 0x000000ff02047210 */ /* 0x002fce0007ffe1ff */
.L_x_167:
[----:B--2---:R-:W-:-:S04]  /*1af0*/  IMAD.WIDE R2, R15, 0x4, R10 ;  /* 0x000000040f027825 */ /* 0x004fc800078e020a */
[----:B------:R-:W-:Y:S01]  /*1b00*/  IMAD.WIDE R8, R15, 0x4, R12 ;  /* 0x000000040f087825 */ /* 0x000fe200078e020c */
[----:B------:R-:W2:Y:S04]  /*1b10*/  LDG.E R6, desc[UR8][R2.64] ;  /* 0x0000000802067981 */ /* 0x000ea8000c1e1900 */
[----:B------:R-:W2:Y:S04]  /*1b20*/  LDG.E R14, desc[UR8][R2.64+0x4] ;  /* 0x00000408020e7981 */ /* 0x000ea8000c1e1900 */
[----:B------:R-:W2:Y:S02]  /*1b30*/  LDG.E R7, desc[UR8][R8.64+0x4] ;  /* 0x0000040808077981 */ /* 0x000ea4000c1e1900 */
[----:B--2---:R-:W-:-:S02]  /*1b40*/  FFMA R17, -R7, R14, R6 ;  /* 0x0000000e07117223 */ /* 0x004fc40000000106 */
[----:B------:R-:W2:Y:S04]  /*1b50*/  LDG.E R14, desc[UR8][R2.64+-0x4] ;  /* 0xfffffc08020e7981 */ /* 0x000ea8000c1e1900 */
[----:B------:R0:W-:Y:S04]  /*1b60*/  STG.E desc[UR8][R2.64], R17 ;  /* 0x0000001102007986 */ /* 0x0001e8000c101908 */
[----:B------:R-:W2:Y:S01]  /*1b70*/  LDG.E R16, desc[UR8][R8.64] ;  /* 0x0000000808107981 */ /* 0x000ea2000c1e1900 */
[----:B------:R-:W-:Y:S02]  /*1b80*/  SHF.R.S32.HI R6, RZ, 0x1f, R15 ;  /* 0x0000001fff067819 */ /* 0x000fe4000001140f */
[----:B------:R-:W-:-:S04]  /*1b90*/  IADD3 R7, P0, PT, R5, R15, RZ ;  /* 0x0000000f05077210 */ /* 0x000fc80007f1e0ff */
[----:B------:R-:W-:Y:S02]  /*1ba0*/  LEA.HI.X.SX32 R20, R5, R6, 0x1, P0 ;  /* 0x0000000605147211 */ /* 0x000fe400000f0eff */
[C---:B------:R-:W-:Y:S01]  /*1bb0*/  LEA R6, P0, R7.reuse, UR6, 0x2 ;  /* 0x0000000607067c11 */ /* 0x040fe2000f8010ff */
[----:B------:R-:W3:Y:S03]  /*1bc0*/  LDG.E R8, desc[UR8][R2.64+-0xc] ;  /* 0xfffff40802087981 */ /* 0x000ee6000c1e1900 */
[----:B------:R-:W-:Y:S01]  /*1bd0*/  LEA.HI.X R7, R7, UR7, R20, 0x2, P0 ;  /* 0x0000000707077c11 */ /* 0x000fe200080f1414 */
[----:B--2---:R-:W-:Y:S02]  /*1be0*/  FFMA R19, R17, -R16, R14 ;  /* 0x8000001011137223 */ /* 0x004fe4000000000e */
[----:B------:R-:W0:Y:S04]  /*1bf0*/  LDG.E R14, desc[UR8][R2.64+-0x8] ;  /* 0xfffff808020e7981 */ /* 0x000e28000c1e1900 */
[----:B------:R1:W-:Y:S04]  /*1c00*/  STG.E desc[UR8][R2.64+-0x4], R19 ;  /* 0xfffffc1302007986 */ /* 0x0003e8000c101908 */
[----:B------:R-:W0:Y:S02]  /*1c10*/  LDG.E R16, desc[UR8][R6.64+-0x8] ;  /* 0xfffff80806107981 */ /* 0x000e24000c1e1900 */
[----:B0-----:R-:W-:-:S05]  /*1c20*/  FFMA R17, R19, -R16, R14 ;  /* 0x8000001013117223 */ /* 0x001fca000000000e */
[----:B------:R0:W-:Y:S04]  /*1c30*/  STG.E desc[UR8][R2.64+-0x8], R17 ;  /* 0xfffff81102007986 */ /* 0x0001e8000c101908 */
[----:B------:R-:W3:Y:S02]  /*1c40*/  LDG.E R9, desc[UR8][R6.64+-0xc] ;  /* 0xfffff40806097981 */ /* 0x000ee4000c1e1900 */
[----:B---3--:R-:W-:Y:S02]  /*1c50*/  FFMA R9, R17, -R9, R8 ;  /* 0x8000000911097223 */ /* 0x008fe40000000008 */
[----:B------:R-:W2:Y:S04]  /*1c60*/  LDG.E R8, desc[UR8][R2.64+-0x10] ;  /* 0xfffff00802087981 */ /* 0x000ea8000c1e1900 */
[----:B------:R3:W-:Y:S04]  /*1c70*/  STG.E desc[UR8][R2.64+-0xc], R9 ;  /* 0xfffff40902007986 */ /* 0x0007e8000c101908 */
[----:B------:R-:W2:Y:S02]  /*1c80*/  LDG.E R14, desc[UR8][R6.64+-0x10] ;  /* 0xfffff008060e7981 */ /* 0x000ea4000c1e1900 */
[----:B--2---:R-:W-:-:S02]  /*1c90*/  FFMA R21, R9, -R14, R8 ;  /* 0x8000000e09157223 */ /* 0x004fc40000000008 */
[----:B------:R-:W1:Y:S04]  /*1ca0*/  LDG.E R8, desc[UR8][R2.64+-0x14] ;  /* 0xffffec0802087981 */ /* 0x000e68000c1e1900 */
[----:B------:R2:W-:Y:S04]  /*1cb0*/  STG.E desc[UR8][R2.64+-0x10], R21 ;  /* 0xfffff01502007986 */ /* 0x0005e8000c101908 */
[----:B------:R-:W1:Y:S02]  /*1cc0*/  LDG.E R14, desc[UR8][R6.64+-0x14] ;  /* 0xffffec08060e7981 */ /* 0x000e64000c1e1900 */
[----:B-1----:R-:W-:-:S02]  /*1cd0*/  FFMA R19, R21, -R14, R8 ;  /* 0x8000000e15137223 */ /* 0x002fc40000000008 */
[----:B------:R-:W0:Y:S04]  /*1ce0*/  LDG.E R8, desc[UR8][R2.64+-0x18] ;  /* 0xffffe80802087981 */ /* 0x000e28000c1e1900 */
[----:B------:R2:W-:Y:S04]  /*1cf0*/  STG.E desc[UR8][R2.64+-0x14], R19 ;  /* 0xffffec1302007986 */ /* 0x0005e8000c101908 */
[----:B------:R-:W0:Y:S02]  /*1d00*/  LDG.E R14, desc[UR8][R6.64+-0x18] ;  /* 0xffffe808060e7981 */ /* 0x000e24000c1e1900 */
[----:B0-----:R-:W-:-:S02]  /*1d10*/  FFMA R17, R19, -R14, R8 ;  /* 0x8000000e13117223 */ /* 0x001fc40000000008 */
[----:B------:R-:W4:Y:S04]  /*1d20*/  LDG.E R8, desc[UR8][R2.64+-0x1c] ;  /* 0xffffe40802087981 */ /* 0x000f28000c1e1900 */
[----:B------:R2:W-:Y:S04]  /*1d30*/  STG.E desc[UR8][R2.64+-0x18], R17 ;  /* 0xffffe81102007986 */ /* 0x0005e8000c101908 */
[----:B---3--:R-:W4:Y:S01]  /*1d40*/  LDG.E R9, desc[UR8][R6.64+-0x1c] ;  /* 0xffffe40806097981 */ /* 0x008f22000c1e1900 */
[----:B------:R-:W-:-:S04]  /*1d50*/  IADD3 R4, PT, PT, R4, 0x8, RZ ;  /* 0x0000000804047810 */ /* 0x000fc80007ffe0ff */
[----:B------:R-:W-:Y:S01]  /*1d60*/  ISETP.NE.AND P0, PT, R4, RZ, PT ;  /* 0x000000ff0400720c */ /* 0x000fe20003f05270 */
[----:B------:R-:W-:Y:S01]  /*1d70*/  UIADD3 UR5, UPT, UPT, UR5, -0x8, URZ ;  /* 0xfffffff805057890 */ /* 0x000fe2000fffe0ff */
[----:B------:R-:W-:Y:S01]  /*1d80*/  IADD3 R15, PT, PT, R15, -0x8, RZ ;  /* 0xfffffff80f0f7810 */ /* 0x000fe20007ffe0ff */
[----:B----4-:R-:W-:-:S05]  /*1d90*/  FFMA R9, R17, -R9, R8 ;  /* 0x8000000911097223 */ /* 0x010fca0000000008 */
[----:B------:R2:W-:Y:S05]  /*1da0*/  STG.E desc[UR8][R2.64+-0x1c], R9 ;  /* 0xffffe40902007986 */ /* 0x0005ea000c101908 */
[----:B------:R-:W-:Y:S05]  /*1db0*/  @P0 BRA `(.L_x_167) ;  /* 0xfffffffc004c0947 */ /* 0x000fea000383ffff */
[----:B------:R-:W-:-:S06]  /*1dc0*/  UIADD3 UR4, UPT, UPT, UR5, -0x2, URZ ;  /* 0xfffffffe05047890 */ /* 0x000fcc000fffe0ff */
[----:B------:R-:W-:-:S07]  /*1dd0*/  MOV R15, UR4 ;  /* 0x00000004000f7c02 */ /* 0x000fce0008000f00 */
.L_x_166:
[----:B------:R-:W-:-:S13]  /*1de0*/  ISETP.NE.AND P0, PT, R18, RZ, PT ;  /* 0x000000ff1200720c */ /* 0x000fda0003f05270 */
[----:B------:R-:W-:Y:S05]  /*1df0*/  @!P0 EXIT ;  /* 0x000000000000894d */ /* 0x000fea0003800000 */
[----:B------:R-:W-:Y:S02]  /*1e00*/  ISETP.GE.U32.AND P1, PT, R18, 0x4, PT ;  /* 0x000000041200780c */ /* 0x000fe40003f26070 */
[----:B--2---:R-:W-:-:S04]  /*1e10*/  LOP3.LUT R19, R0, 0x3, RZ, 0xc0, !PT ;  /* 0x0000000300137812 */ /* 0x004fc800078ec0ff */
[----:B------:R-:W-:-:S07]  /*1e20*/  ISETP.NE.AND P0, PT, R19, RZ, PT ;  /* 0x000000ff1300720c */ /* 0x000fce0003f05270 */
[----:B------:R-:W-:Y:S06]  /*1e30*/  @!P1 BRA `(.L_x_168) ;  /* 0x0000000000689947 */ /* 0x000fec0003800000 */
[C---:B------:R-:W-:Y:S01]  /*1e40*/  IMAD.WIDE R2, R15.reuse, 0x4, R10 ;  /* 0x000000040f027825 */ /* 0x040fe200078e020a */
[----:B------:R-:W0:Y:S03]  /*1e50*/  LDCU.64 UR4, c[0x4][0x8] ;  /* 0x01000100ff0477ac */ /* 0x000e260008000a00 */
[----:B------:R-:W-:Y:S01]  /*1e60*/  IMAD.WIDE R6, R15, 0x4, R12 ;  /* 0x000000040f067825 */ /* 0x000fe200078e020c */
[----:B------:R-:W2:Y:S04]  /*1e70*/  LDG.E R4, desc[UR8][R2.64] ;  /* 0x0000000802047981 */ /* 0x000ea8000c1e1900 */
[----:B------:R-:W2:Y:S04]  /*1e80*/  LDG.E R8, desc[UR8][R2.64+0x4] ;  /* 0x0000040802087981 */ /* 0x000ea8000c1e1900 */
[----:B------:R-:W2:Y:S01]  /*1e90*/  LDG.E R9, desc[UR8][R6.64+0x4] ;  /* 0x0000040806097981 */ /* 0x000ea2000c1e1900 */
[----:B------:R-:W-:Y:S01]  /*1ea0*/  IADD3 R16, P1, PT, R5, R15, RZ ;  /* 0x0000000f05107210 */ /* 0x000fe20007f3e0ff */
[----:B--2---:R-:W-:-:S02]  /*1eb0*/  FFMA R9, -R9, R8, R4 ;  /* 0x0000000809097223 */ /* 0x004fc40000000104 */
[----:B------:R-:W2:Y:S04]  /*1ec0*/  LDG.E R8, desc[UR8][R2.64+-0x4] ;  /* 0xfffffc0802087981 */ /* 0x000ea8000c1e1900 */
[----:B------:R1:W-:Y:S04]  /*1ed0*/  STG.E desc[UR8][R2.64], R9 ;  /* 0x0000000902007986 */ /* 0x0003e8000c101908 */
[----:B------:R-:W2:Y:S01]  /*1ee0*/  LDG.E R14, desc[UR8][R6.64] ;  /* 0x00000008060e7981 */ /* 0x000ea2000c1e1900 */
[----:B------:R-:W-:-:S04]  /*1ef0*/  SHF.R.S32.HI R4, RZ, 0x1f, R15 ;  /* 0x0000001fff047819 */ /* 0x000fc8000001140f */
[----:B------:R-:W-:Y:S02]  /*1f00*/  LEA.HI.X.SX32 R5, R5, R4, 0x1, P1 ;  /* 0x0000000405057211 */ /* 0x000fe400008f0eff */
[C---:B0-----:R-:W-:Y:S01]  /*1f10*/  LEA R4, P1, R16.reuse, UR4, 0x2 ;  /* 0x0000000410047c11 */ /* 0x041fe2000f8210ff */
[----:B------:R-:W3:Y:S03]  /*1f20*/  LDG.E R6, desc[UR8][R2.64+-0xc] ;  /* 0xfffff40802067981 */ /* 0x000ee6000c1e1900 */
[----:B------:R-:W-:Y:S01]  /*1f30*/  LEA.HI.X R5, R16, UR5, R5, 0x2, P1 ;  /* 0x0000000510057c11 */ /* 0x000fe200088f1405 */
[----:B--2---:R-:W-:Y:S02]  /*1f40*/  FFMA R17, R9, -R14, R8 ;  /* 0x8000000e09117223 */ /* 0x004fe40000000008 */
[----:B------:R-:W2:Y:S04]  /*1f50*/  LDG.E R8, desc[UR8][R2.64+-0x8] ;  /* 0xfffff80802087981 */ /* 0x000ea8000c1e1900 */
[----:B------:R0:W-:Y:S04]  /*1f60*/  STG.E desc[UR8][R2.64+-0x4], R17 ;  /* 0xfffffc1102007986 */ /* 0x0001e8000c101908 */
[----:B-1----:R-:W2:Y:S02]  /*1f70*/  LDG.E R9, desc[UR8][R4.64+-0x8] ;  /* 0xfffff80804097981 */ /* 0x002ea4000c1e1900 */
[----:B--2---:R-:W-:-:S05]  /*1f80*/  FFMA R9, R17, -R9, R8 ;  /* 0x8000000911097223 */ /* 0x004fca0000000008 */
[----:B------:R0:W-:Y:S04]  /*1f90*/  STG.E desc[UR8][R2.64+-0x8], R9 ;  /* 0xfffff80902007986 */ /* 0x0001e8000c101908 */
[----:B------:R-:W3:Y:S01]  /*1fa0*/  LDG.E R7, desc[UR8][R4.64+-0xc] ;  /* 0xfffff40804077981 */ /* 0x000ee2000c1e1900 */
[----:B------:R-:W-:Y:S01]  /*1fb0*/  IADD3 R15, PT, PT, R15, -0x4, RZ ;  /* 0xfffffffc0f0f7810 */ /* 0x000fe20007ffe0ff */
[----:B---3--:R-:W-:-:S05]  /*1fc0*/  FFMA R7, R9, -R7, R6 ;  /* 0x8000000709077223 */ /* 0x008fca0000000006 */
[----:B------:R0:W-:Y:S02]  /*1fd0*/  STG.E desc[UR8][R2.64+-0xc], R7 ;  /* 0xfffff40702007986 */ /* 0x0001e4000c101908 */
.L_x_168:
[----:B------:R-:W-:Y:S05]  /*1fe0*/  @!P0 EXIT ;  /* 0x000000000000894d */ /* 0x000fea0003800000 */
[----:B------:R-:W-:Y:S02]  /*1ff0*/  ISETP.NE.AND P0, PT, R19, 0x1, PT ;  /* 0x000000011300780c */ /* 0x000fe40003f05270 */
[----:B------:R-:W-:-:S04]  /*2000*/  LOP3.LUT R0, R0, 0x1, RZ, 0xc0, !PT ;  /* 0x0000000100007812 */ /* 0x000fc800078ec0ff */
[----:B------:R-:W-:-:S07]  /*2010*/  ISETP.NE.U32.AND P1, PT, R0, 0x1, PT ;  /* 0x000000010000780c */ /* 0x000fce0003f25070 */
[----:B------:R-:W-:Y:S06]  /*2020*/  @!P0 BRA `(.L_x_169) ;  /* 0x0000000000308947 */ /* 0x000fec0003800000 */
[----:B0-----:R-:W-:-:S04]  /*2030*/  IMAD.WIDE R2, R15, 0x4, R10 ;  /* 0x000000040f027825 */ /* 0x001fc800078e020a */
        /* <DEDUP_REMOVED lines=8> */
[----:B------:R-:W-:Y:S01]  /*20c0*/  IADD3 R15, PT, PT, R15, -0x2, RZ ;  /* 0xfffffffe0f0f7810 */ /* 0x000fe20007ffe0ff */
[----:B--2---:R-:W-:-:S05]  /*20d0*/  FFMA R9, R7, -R6, R0 ;  /* 0x8000000607097223 */ /* 0x004fca0000000000 */
[----:B------:R1:W-:Y:S02]  /*20e0*/  STG.E desc[UR8][R2.64+-0x4], R9 ;  /* 0xfffffc0902007986 */ /* 0x0003e4000c101908 */
.L_x_169:
[----:B------:R-:W-:Y:S05]  /*20f0*/  @P1 EXIT ;  /* 0x000000000000194d */ /* 0x000fea0003800000 */
[----:B------:R-:W-:-:S04]  /*2100*/  IMAD.WIDE R12, R15, 0x4, R12 ;  /* 0x000000040f0c7825 */ /* 0x000fc800078e020c */
[----:B------:R-:W-:Y:S02]  /*2110*/  IMAD.WIDE R10, R15, 0x4, R10 ;  /* 0x000000040f0a7825 */ /* 0x000fe400078e020a */
[----:B------:R-:W2:Y:S04]  /*2120*/  LDG.E R13, desc[UR8][R12.64+0x4] ;  /* 0x000004080c0d7981 */ /* 0x000ea8000c1e1900 */
[----:B------:R-:W2:Y:S04]  /*2130*/  LDG.E R0, desc[UR8][R10.64] ;  /* 0x000000080a007981 */ /* 0x000ea8000c1e1900 */
[----:B01----:R-:W2:Y:S02]  /*2140*/  LDG.E R2, desc[UR8][R10.64+0x4] ;  /* 0x000004080a027981 */ /* 0x003ea4000c1e1900 */
[----:B--2---:R-:W-:-:S05]  /*2150*/  FFMA R3, -R13, R2, R0 ;  /* 0x000000020d037223 */ /* 0x004fca0000000100 */
[----:B------:R-:W-:Y:S01]  /*2160*/  STG.E desc[UR8][R10.64], R3 ;  /* 0x000000030a007986 */ /* 0x000fe2000c101908 */
[----:B------:R-:W-:Y:S05]  /*2170*/  EXIT ;  /* 0x000000000000794d */ /* 0x000fea0003800000 */
        .weak           $__internal_4_$__cuda_sm3x_div_rn_noftz_f32_slowpath
        .type           $__internal_4_$__cuda_sm3x_div_rn_noftz_f32_slowpath,@function
        .size           $__internal_4_$__cuda_sm3x_div_rn_noftz_f32_slowpath,(.L_x_186 - $__internal_4_$__cuda_sm3x_div_rn_noftz_f32_slowpath)
$__internal_4_$__cuda_sm3x_div_rn_noftz_f32_slowpath:
        /* <DEDUP_REMOVED lines=33> */
[----:B------:R-:W-:-:S04]  /*2390*/  @!P0 MOV R9, 0xffffffc0 ;  /* 0xffffffc000098802 */ /* 0x000fc80000000f00 */
[----:B------:R-:W-:-:S07]  /*23a0*/  @!P1 IADD3 R9, PT, PT, R9, 0x40, RZ ;  /* 0x0000004009099810 */ /* 0x000fce0007ffe0ff */
.L_x_171:
[----:B------:R-:W-:Y:S01]  /*23b0*/  LEA R29, R7, 0xc0800000, 0x17 ;  /* 0xc0800000071d7811 */ /* 0x000fe200078eb8ff */
[----:B------:R-:W-:Y:S01]  /*23c0*/  BSSY.RECONVERGENT B1, `(.L_x_176) ;  /* 0x0000036000017945 */ /* 0x000fe20003800200 */
[----:B------:R-:W-:Y:S02]  /*23d0*/  IADD3 R28, PT, PT, R28, -0x7f, RZ ;  /* 0xffffff811c1c7810 */ /* 0x000fe40007ffe0ff */
[----:B------:R-:W-:-:S03]  /*23e0*/  IADD3 R36, PT, PT, -R29, R0, RZ ;  /* 0x000000001d247210 */ /* 0x000fc60007ffe1ff */
[----:B------:R-:W-:Y:S01]  /*23f0*/  IMAD R0, R28, -0x800000, R3 ;  /* 0xff8000001c007824 */ /* 0x000fe200078e0203 */
[----:B------:R-:W0:Y:S01]  /*2400*/  MUFU.RCP R30, R36 ;  /* 0x00000024001e7308 */ /* 0x000e220000001000 */
[----:B------:R-:W-:Y:S01]  /*2410*/  FADD.FTZ R29, -R36, -RZ ;  /* 0x800000ff241d7221 */ /* 0x000fe20000010100 */
[----:B------:R-:W-:-:S04]  /*2420*/  IADD3 R28, PT, PT, R28, 0x7f, -R7 ;  /* 0x0000007f1c1c7810 */ /* 0x000fc80007ffe807 */
[----:B------:R-:W-:Y:S01]  /*2430*/  IADD3 R9, PT, PT, R28, R9, RZ ;  /* 0x000000091c097210 */ /* 0x000fe20007ffe0ff */
        /* <DEDUP_REMOVED lines=9> */
[----:B------:R-:W-:-:S04]  /*24d0*/  IADD3 R3, PT, PT, R28, R9, RZ ;  /* 0x000000091c037210 */ /* 0x000fc80007ffe0ff */
        /* <DEDUP_REMOVED lines=11> */
[----:B------:R-:W-:Y:S01]  /*2590*/  IADD3 R28, PT, PT, R3, 0x20, RZ ;  /* 0x00000020031c7810 */ /* 0x000fe20007ffe0ff */
[CCC-:B------:R-:W-:Y:S01]  /*25a0*/  FFMA.RP R9, R31.reuse, R29.reuse, R30.reuse ;  /* 0x0000001d1f097223 */ /* 0x1c0fe2000000801e */
[----:B------:R-:W-:Y:S01]  /*25b0*/  FFMA.RM R30, R31, R29, R30 ;  /* 0x0000001d1f1e7223 */ /* 0x000fe2000000401e */
[----:B------:R-:W-:Y:S02]  /*25c0*/  ISETP.NE.AND P2, PT, R3, RZ, PT ;  /* 0x000000ff0300720c */ /* 0x000fe40003f45270 */
[----:B------:R-:W-:Y:S02]  /*25d0*/  LOP3.LUT R7, R7, 0x7fffff, RZ, 0xc0, !PT ;  /* 0x007fffff07077812 */ /* 0x000fe400078ec0ff */
[----:B------:R-:W-:Y:S02]  /*25e0*/  ISETP.NE.AND P1, PT, R3, RZ, PT ;  /* 0x000000ff0300720c */ /* 0x000fe40003f25270 */
[----:B------:R-:W-:-:S02]  /*25f0*/  LOP3.LUT R7, R7, 0x800000, RZ, 0xfc, !PT ;  /* 0x0080000007077812 */ /* 0x000fc400078efcff */
[----:B------:R-:W-:Y:S02]  /*2600*/  IADD3 R3, PT, PT, -R3, RZ, RZ ;  /* 0x000000ff03037210 */ /* 0x000fe40007ffe1ff */
[----:B------:R-:W-:Y:S02]  /*2610*/  SHF.L.U32 R28, R7, R28, RZ ;  /* 0x0000001c071c7219 */ /* 0x000fe400000006ff */
[----:B------:R-:W-:Y:S02]  /*2620*/  FSETP.NEU.FTZ.AND P0, PT, R9, R30, PT ;  /* 0x0000001e0900720b */ /* 0x000fe40003f1d000 */
[----:B------:R-:W-:Y:S02]  /*2630*/  SEL R30, R3, RZ, P2 ;  /* 0x000000ff031e7207 */ /* 0x000fe40001000000 */
[----:B------:R-:W-:Y:S02]  /*2640*/  ISETP.NE.AND P1, PT, R28, RZ, P1 ;  /* 0x000000ff1c00720c */ /* 0x000fe40000f25270 */
[----:B------:R-:W-:-:S02]  /*2650*/  SHF.R.U32.HI R28, RZ, R30, R7 ;  /* 0x0000001eff1c7219 */ /* 0x000fc40000011607 */
[----:B------:R-:W-:Y:S02]  /*2660*/  PLOP3.LUT P0, PT, P0, P1, PT, 0xf8, 0x8f ;  /* 0x00000000008f781c */ /* 0x000fe40000703f70 */
[----:B------:R-:W-:Y:S02]  /*2670*/  SHF.R.U32.HI R7, RZ, 0x1, R28 ;  /* 0x00000001ff077819 */ /* 0x000fe4000001161c */
[----:B------:R-:W-:-:S04]  /*2680*/  SEL R30, RZ, 0x1, !P0 ;  /* 0x00000001ff1e7807 */ /* 0x000fc80004000000 */
[----:B------:R-:W-:-:S04]  /*2690*/  LOP3.LUT R3, R30, 0x1, R7, 0xf8, !PT ;  /* 0x000000011e037812 */ /* 0x000fc800078ef807 */
[----:B------:R-:W-:-:S04]  /*26a0*/  LOP3.LUT R28, R3, R28, RZ, 0xc0, !PT ;  /* 0x0000001c031c7212 */ /* 0x000fc800078ec0ff */
[----:B------:R-:W-:-:S04]  /*26b0*/  IADD3 R7, PT, PT, R7, R28, RZ ;  /* 0x0000001c07077210 */ /* 0x000fc80007ffe0ff */
[----:B------:R-:W-:Y:S01]  /*26c0*/  LOP3.LUT R0, R7, R0, RZ, 0xfc, !PT ;  /* 0x0000000007007212 */ /* 0x000fe200078efcff */
[----:B------:R-:W-:Y:S06]  /*26d0*/  BRA `(.L_x_179) ;  /* 0x0000000000107947 */ /* 0x000fec0003800000 */
.L_x_178:
[----:B------:R-:W-:-:S04]  /*26e0*/  LOP3.LUT R0, R0, 0x80000000, RZ, 0xc0, !PT ;  /* 0x8000000000007812 */ /* 0x000fc800078ec0ff */
[----:B------:R-:W-:Y:S01]  /*26f0*/  LOP3.LUT R0, R0, 0x7f800000, RZ, 0xfc, !PT ;  /* 0x7f80000000007812 */ /* 0x000fe200078efcff */
[----:B------:R-:W-:Y:S06]  /*2700*/  BRA `(.L_x_179) ;  /* 0x0000000000047947 */ /* 0x000fec0003800000 */
.L_x_177:
[----:B------:R-:W-:-:S07]  /*2710*/  LEA R0, R9, R0, 0x17 ;  /* 0x0000000009007211 */ /* 0x000fce00078eb8ff */
.L_x_179:
[----:B------:R-:W-:Y:S05]  /*2720*/  BSYNC.RECONVERGENT B1 ;  /* 0x0000000000017941 */ /* 0x000fea0003800200 */
.L_x_176:
[----:B------:R-:W-:Y:S05]  /*2730*/  BRA `(.L_x_180) ;  /* 0x0000000000207947 */ /* 0x000fea0003800000 */
.L_x_175:
[----:B------:R-:W-:-:S04]  /*2740*/  LOP3.LUT R0, R0, 0x80000000, R3, 0x48, !PT ;  /* 0x8000000000007812 */ /* 0x000fc800078e4803 */
[----:B------:R-:W-:Y:S01]  /*2750*/  LOP3.LUT R0, R0, 0x7f800000, RZ, 0xfc, !PT ;  /* 0x7f80000000007812 */ /* 0x000fe200078efcff */
[----:B------:R-:W-:Y:S06]  /*2760*/  BRA `(.L_x_180) ;  /* 0x0000000000147947 */ /* 0x000fec0003800000 */
.L_x_174:
[----:B------:R-:W-:Y:S01]  /*2770*/  LOP3.LUT R0, R0, 0x80000000, R3, 0x48, !PT ;  /* 0x8000000000007812 */ /* 0x000fe200078e4803 */
[----:B------:R-:W-:Y:S06]  /*2780*/  BRA `(.L_x_180) ;  /* 0x00000000000c7947 */ /* 0x000fec0003800000 */
.L_x_173:
[----:B------:R-:W0:Y:S01]  /*2790*/  MUFU.RSQ R0, -QNAN ;  /* 0xffc0000000007908 */ /* 0x000e220000001400 */
[----:B------:R-:W-:Y:S05]  /*27a0*/  BRA `(.L_x_180) ;  /* 0x0000000000047947 */ /* 0x000fea0003800000 */
.L_x_172:
[----:B------:R-:W-:-:S07]  /*27b0*/  FADD.FTZ R0, R3, R0 ;  /* 0x0000000003007221 */ /* 0x000fce0000010000 */
.L_x_180:
[----:B------:R-:W-:Y:S05]  /*27c0*/  BSYNC.RECONVERGENT B0 ;  /* 0x0000000000007941 */ /* 0x000fea0003800200 */
.L_x_170:
[----:B------:R-:W-:-:S04]  /*27d0*/  HFMA2 R3, -RZ, RZ, 0, 0 ;  /* 0x00000000ff037431 */ /* 0x000fc800000001ff */
[----:B0-----:R-:W-:Y:S05]  /*27e0*/  RET.REL.NODEC R2 `(_Z10thom_sym_kPfS_S_i) ;  /* 0xffffffd802047950 */ /* 0x001fea0003c3ffff */
.L_x_181:
        /* <DEDUP_REMOVED lines=9> */
.L_x_186:


//--------------------- .nv.global.init           --------------------------
	.section	.nv.global.init,"aw",@progbits
.nv.global.init:
	.type		$str,@object
	.size		$str,($str$2 - $str)
$str:
        /*0000*/ 	.byte	0x74, 0x72, 0x75, 0x63, 0x0a, 0x00
	.type		$str$2,@object
	.size		$str$2,($str$1 - $str$2)
$str$2:
        /*0006*/ 	.byte	0x25, 0x2e, 0x35, 0x65, 0x2c, 0x20, 0x00
	.type		$str$1,@object
	.size		$str$1,(.L_3 - $str$1)
$str$1:
        /*000d*/ 	.byte	0x56, 0x61, 0x6c, 0x75, 0x65, 0x73, 0x20, 0x3a, 0x20, 0x0a, 0x00
.L_3:


//--------------------- .nv.shared._Z5Tri_kPfS_fiii --------------------------
	.section	.nv.shared._Z5Tri_kPfS_fiii,"aw",@nobits
	.sectionflags	@""
	.align	16
	.zero		1024


//--------------------- .nv.shared.reserved.0     --------------------------
	.section	.nv.shared.reserved.0,"aw",@nobits
	.weak		__nv_reservedSMEM_offset_0_alias
	.size		__nv_reservedSMEM_offset_0_alias, 0, 64
	.other		__nv_reservedSMEM_offset_0_alias,@"STO_CUDA_RESERVED_SHARED STV_DEFAULT"
__nv_reservedSMEM_offset_0_alias:
	.zero		0
	.zero		64


//--------------------- .nv.global                --------------------------
	.section	.nv.global,"aw",@nobits
	.align	4
.nv.global:
	.type		gl,@object
	.size		gl,(Cp - gl)
gl:
	.zero		16777216
	.type		Cp,@object
	.size		Cp,(.L_1 - Cp)
Cp:
	.zero		16777216
.L_1:


//--------------------- .nv.shared._Z10pcr_sym_k2PfS_S_S_i --------------------------
	.section	.nv.shared._Z10pcr_sym_k2PfS_S_S_i,"aw",@nobits
	.sectionflags	@""
	.align	16
	.zero		1024


//--------------------- .nv.shared._Z10pcr_sym_k3PfS_S_i --------------------------
	.section	.nv.shared._Z10pcr_sym_k3PfS_S_i,"aw",@nobits
	.sectionflags	@""
	.align	16
	.zero		1024


//--------------------- .nv.shared._Z9pcr_sym_kPfS_S_i --------------------------
	.section	.nv.shared._Z9pcr_sym_kPfS_S_i,"aw",@nobits
	.sectionflags	@""
	.align	16
	.zero		1024


//--------------------- .nv.shared._Z10thom_sym_kPfS_S_i --------------------------
	.section	.nv.shared._Z10thom_sym_kPfS_S_i,"aw",@nobits
	.sectionflags	@""
	.align	16
	.zero		1024


//--------------------- .nv.constant0._Z5Tri_kPfS_fiii --------------------------
	.section	.nv.constant0._Z5Tri_kPfS_fiii,"a",@progbits
	.sectionflags	@""
	.align	4
.nv.constant0._Z5Tri_kPfS_fiii:
	.zero		928


//--------------------- .nv.constant0._Z10pcr_sym_k2PfS_S_S_i --------------------------
	.section	.nv.constant0._Z10pcr_sym_k2PfS_S_S_i,"a",@progbits
	.sectionflags	@""
	.align	4
.nv.constant0._Z10pcr_sym_k2PfS_S_S_i:
	.zero		932


//--------------------- .nv.constant0._Z10pcr_sym_k3PfS_S_i --------------------------
	.section	.nv.constant0._Z10pcr_sym_k3PfS_S_i,"a",@progbits
	.sectionflags	@""
	.align	4
.nv.constant0._Z10pcr_sym_k3PfS_S_i:
	.zero		924


//--------------------- .nv.constant0._Z9pcr_sym_kPfS_S_i --------------------------
	.section	.nv.constant0._Z9pcr_sym_kPfS_S_i,"a",@progbits
	.sectionflags	@""
	.align	4
.nv.constant0._Z9pcr_sym_kPfS_S_i:
	.zero		924


//--------------------- .nv.constant0._Z10thom_sym_kPfS_S_i --------------------------
	.section	.nv.constant0._Z10thom_sym_kPfS_S_i,"a",@progbits
	.sectionflags	@""
	.align	4
.nv.constant0._Z10thom_sym_kPfS_S_i:
	.zero		924


//--------------------- SYMBOLS --------------------------

	.type		.nv.reservedSmem.offset0,@object
	.size		.nv.reservedSmem.offset0,0x4
	.type		.nv.reservedSmem.cap,@object
	.size		.nv.reservedSmem.cap,0x4
	.type		vprintf,@function
